// auto-generated by cutlass_sweep.fmha — config: {"arch": "sm_90", "direction": "fwd", "dtype": "fp16", "head_dim": 160, "mask": "none", "schedule": "pingpong", "tile_kv": 128, "tile_q": 128}
#include "cutlass/cutlass.h"
#include "cute/tensor.hpp"
#include "cutlass/device_kernel.h"
#include "cutlass/kernel_hardware_info.h"
#include "88_hopper_fmha/collective/fmha_fusion.hpp"
#include "88_hopper_fmha/kernel/fmha_kernel_builder.hpp"

using namespace cute;
using Element = cutlass::half_t;
using TileShape = Shape<_128, _128, _160>;
using StrideQ = cute::tuple<int, _1, cute::tuple<int, int>>;
using StrideK = cute::tuple<int, _1, cute::tuple<int, int>>;
using StrideV = cute::tuple<int, cute::_1, cute::tuple<int, int>>;

using Kernel = typename cutlass::fmha::kernel::FmhaBuilder<
    Element, float, float,
    TileShape, StrideQ, StrideK, StrideV,
    cutlass::fmha::collective::DefaultFusion,
    cutlass::gemm::KernelTmaWarpSpecializedPingpong
  >::Kernel;

auto* _anchor = &cutlass::device_kernel<Kernel>;


// ===== COMPILED SASS (sm_90a) =====

	.target	sm_90a

	.elftype	@"ET_EXEC"


//--------------------- .note.nv.tkinfo           --------------------------
	.section	.note.nv.tkinfo,"",@"SHT_NOTE"
	.sectionflags	@"SHF_NOTE_NV_TKINFO"
	.tkinfo
        /*0018*/ 	.word	0x00000002
        /*0030*/ 	.string	""
        /*0030*/ 	.string	"ptxas"
        /*0030*/ 	.string	"Cuda compilation tools, release 13.0, V13.0.88"
        /*0030*/ 	.string	"Build cuda_13.0.r13.0/compiler.36424714_0"
        /*0030*/ 	.string	"-arch sm_90a -m 64 "



//--------------------- .note.nv.cuinfo           --------------------------
	.section	.note.nv.cuinfo,"",@"SHT_NOTE"
	.sectionflags	@"SHF_NOTE_NV_CUINFO"
        /*0018*/ 	.short	0x0002
        /*001a*/ 	.short	0x005a
        /*001c*/ 	.short	0x0082
	.zero		2


//--------------------- .nv.info                  --------------------------
	.section	.nv.info,"",@"SHT_CUDA_INFO"
	.align	4


	//----- nvinfo : EIATTR_REGCOUNT
	.align		4
        /*0000*/ 	.byte	0x04, 0x2f
        /*0002*/ 	.short	(.L_16 - .L_15)
	.align		4
.L_15:
        /*0004*/ 	.word	index@(_ZN7cutlass13device_kernelINS_4fmha6kernel28FmhaKernelTmaWarpSpecializedINS1_10collective30FmhaMainloopTmaWarpSpecializedINS_6half_tEffN4cute5tupleIJNS7_1CILi128EEESA_NS9_ILi160EEEEEENS8_IJiNS9_ILi1EEENS8_IJiiEEEEEESF_SF_NS4_13DefaultFusionEJNS2_6OptionILNS2_3TagE0ENS9_ILb1EEEEENSH_ILSI_2ESJ_EEEEENS4_15FmhaFwdEpilogueIS6_fNS8_IJNS9_ILi64EEESB_SA_EEEEENS2_23PersistentTileSchedulerEJSK_SL_EEEEEvNT_6ParamsE)
        /*0008*/ 	.word	0x000000a8


	//----- nvinfo : EIATTR_FRAME_SIZE
	.align		4
.L_16:
        /*000c*/ 	.byte	0x04, 0x11
        /*000e*/ 	.short	(.L_18 - .L_17)
	.align		4
.L_17:
        /*0010*/ 	.word	index@($__internal_0_$__cuda_sm20_rcp_rn_f32_slowpath)
        /*0014*/ 	.word	0x00000000


	//----- nvinfo : EIATTR_FRAME_SIZE
	.align		4
.L_18:
        /*0018*/ 	.byte	0x04, 0x11
        /*001a*/ 	.short	(.L_20 - .L_19)
	.align		4
.L_19:
        /*001c*/ 	.word	index@(_ZN7cutlass13device_kernelINS_4fmha6kernel28FmhaKernelTmaWarpSpecializedINS1_10collective30FmhaMainloopTmaWarpSpecializedINS_6half_tEffN4cute5tupleIJNS7_1CILi128EEESA_NS9_ILi160EEEEEENS8_IJiNS9_ILi1EEENS8_IJiiEEEEEESF_SF_NS4_13DefaultFusionEJNS2_6OptionILNS2_3TagE0ENS9_ILb1EEEEENSH_ILSI_2ESJ_EEEEENS4_15FmhaFwdEpilogueIS6_fNS8_IJNS9_ILi64EEESB_SA_EEEEENS2_23PersistentTileSchedulerEJSK_SL_EEEEEvNT_6ParamsE)
        /*0020*/ 	.word	0x00000000


	//----- nvinfo : EIATTR_MIN_STACK_SIZE
	.align		4
.L_20:
        /*0024*/ 	.byte	0x04, 0x12
        /*0026*/ 	.short	(.L_22 - .L_21)
	.align		4
.L_21:
        /*0028*/ 	.word	index@(_ZN7cutlass13device_kernelINS_4fmha6kernel28FmhaKernelTmaWarpSpecializedINS1_10collective30FmhaMainloopTmaWarpSpecializedINS_6half_tEffN4cute5tupleIJNS7_1CILi128EEESA_NS9_ILi160EEEEEENS8_IJiNS9_ILi1EEENS8_IJiiEEEEEESF_SF_NS4_13DefaultFusionEJNS2_6OptionILNS2_3TagE0ENS9_ILb1EEEEENSH_ILSI_2ESJ_EEEEENS4_15FmhaFwdEpilogueIS6_fNS8_IJNS9_ILi64EEESB_SA_EEEEENS2_23PersistentTileSchedulerEJSK_SL_EEEEEvNT_6ParamsE)
        /*002c*/ 	.word	0x00000000
.L_22:


//--------------------- .nv.compat                --------------------------
	.section	.nv.compat,"",@"SHT_CUDA_COMPAT_INFO"
	.align	4
        /*0000*/ 	.byte	0x02, 0x09, 0x01, 0x00, 0x02, 0x02, 0x04, 0x00, 0x02, 0x05, 0x05, 0x00, 0x03, 0x07, 0x01, 0x01
        /*0010*/ 	.byte	0x02, 0x03, 0x01, 0x00, 0x02, 0x06, 0x01, 0x00, 0x04, 0x0b, 0x08, 0x00, 0x00, 0x00, 0x00, 0x00
        /*0020*/ 	.byte	0x00, 0x00, 0x00, 0x00


//--------------------- .nv.info._ZN7cutlass13device_kernelINS_4fmha6kernel28FmhaKernelTmaWarpSpecializedINS1_10collective30FmhaMainloopTmaWarpSpecializedINS_6half_tEffN4cute5tupleIJNS7_1CILi128EEESA_NS9_ILi160EEEEEENS8_IJiNS9_ILi1EEENS8_IJiiEEEEEESF_SF_NS4_13DefaultFusionEJNS2_6OptionILNS2_3TagE0ENS9_ILb1EEEEENSH_ILSI_2ESJ_EEEEENS4_15FmhaFwdEpilogueIS6_fNS8_IJNS9_ILi64EEESB_SA_EEEEENS2_23PersistentTileSchedulerEJSK_SL_EEEEEvNT_6ParamsE --------------------------
	.section	.nv.info._ZN7cutlass13device_kernelINS_4fmha6kernel28FmhaKernelTmaWarpSpecializedINS1_10collective30FmhaMainloopTmaWarpSpecializedINS_6half_tEffN4cute5tupleIJNS7_1CILi128EEESA_NS9_ILi160EEEEEENS8_IJiNS9_ILi1EEENS8_IJiiEEEEEESF_SF_NS4_13DefaultFusionEJNS2_6OptionILNS2_3TagE0ENS9_ILb1EEEEENSH_ILSI_2ESJ_EEEEENS4_15FmhaFwdEpilogueIS6_fNS8_IJNS9_ILi64EEESB_SA_EEEEENS2_23PersistentTileSchedulerEJSK_SL_EEEEEvNT_6ParamsE,"",@"SHT_CUDA_INFO"
	.sectionflags	@""
	.align	4


	//----- nvinfo : EIATTR_CUDA_API_VERSION
	.align		4
        /*0000*/ 	.byte	0x04, 0x37
        /*0002*/ 	.short	(.L_24 - .L_23)
.L_23:
        /*0004*/ 	.word	0x00000082


	//----- nvinfo : EIATTR_KPARAM_INFO
	.align		4
.L_24:
        /*0008*/ 	.byte	0x04, 0x17
        /*000a*/ 	.short	(.L_26 - .L_25)
.L_25:
        /*000c*/ 	.word	0x00000000
        /*0010*/ 	.short	0x0000
        /*0012*/ 	.short	0x0070
        /*0014*/ 	.byte	0x00, 0xf0, 0x01, 0x20


	//----- nvinfo : EIATTR_SPARSE_MMA_MASK
	.align		4
.L_26:
        /*0018*/ 	.byte	0x03, 0x50
        /*001a*/ 	.short	0x0000


	//----- nvinfo : EIATTR_MAXREG_COUNT
	.align		4
        /*001c*/ 	.byte	0x03, 0x1b
        /*001e*/ 	.short	0x00a8


	//----- nvinfo : EIATTR_NUM_BARRIERS
	.align		4
        /*0020*/ 	.byte	0x02, 0x4c
        /*0022*/ 	.byte	0x02
	.zero		1


	//----- nvinfo : EIATTR_EXTERNS
	.align		4
        /*0024*/ 	.byte	0x04, 0x0f
        /*0026*/ 	.short	(.L_28 - .L_27)


	//   ....[0]....
	.align		4
.L_27:
        /*0028*/ 	.word	index@(__assertfail)


	//----- nvinfo : EIATTR_MERCURY_ISA_VERSION
	.align		4
.L_28:
        /*002c*/ 	.byte	0x03, 0x5f
        /*002e*/ 	.short	0x0101


	//----- nvinfo : EIATTR_INT_WARP_WIDE_INSTR_OFFSETS
	.align		4
        /*0030*/ 	.byte	0x04, 0x31
        /*0032*/ 	.short	(.L_30 - .L_29)


	//   ....[0]....
.L_29:
        /*0034*/ 	.word	0x00000770


	//   ....[1]....
        /*0038*/ 	.word	0x00000780


	//   ....[2]....
        /*003c*/ 	.word	0x00000790


	//   ....[3]....
        /*0040*/ 	.word	0x000007a0


	//   ....[4]....
        /*0044*/ 	.word	0x00000810


	//   ....[5]....
        /*0048*/ 	.word	0x000009f0


	//   ....[6]....
        /*004c*/ 	.word	0x00000aa0


	//----- nvinfo : EIATTR_COOP_GROUP_MASK_REGIDS
	.align		4
.L_30:
        /*0050*/ 	.byte	0x04, 0x29
        /*0052*/ 	.short	(.L_32 - .L_31)


	//   ....[0]....
.L_31:
        /*0054*/ 	.word	0xffffffff


	//   ....[1]....
        /*0058*/ 	.word	0xffffffff


	//   ....[2]....
        /*005c*/ 	.word	0xffffffff


	//   ....[3]....
        /*0060*/ 	.word	0xffffffff


	//   ....[4]....
        /*0064*/ 	.word	0xffffffff


	//   ....[5]....
        /*0068*/ 	.word	0xffffffff


	//   ....[6]....
        /*006c*/ 	.word	0xffffffff


	//   ....[7]....
        /*0070*/ 	.word	0xffffffff


	//   ....[8]....
        /*0074*/ 	.word	0xffffffff


	//   ....[9]....
        /*0078*/ 	.word	0xffffffff


	//   ....[10]....
        /*007c*/ 	.word	0xffffffff


	//   ....[11]....
        /*0080*/ 	.word	0xffffffff


	//   ....[12]....
        /*0084*/ 	.word	0xffffffff


	//   ....[13]....
        /*0088*/ 	.word	0xffffffff


	//   ....[14]....
        /*008c*/ 	.word	0xffffffff


	//   ....[15]....
        /*0090*/ 	.word	0xffffffff


	//   ....[16]....
        /*0094*/ 	.word	0xffffffff


	//   ....[17]....
        /*0098*/ 	.word	0xffffffff


	//----- nvinfo : EIATTR_COOP_GROUP_INSTR_OFFSETS
	.align		4
.L_32:
        /*009c*/ 	.byte	0x04, 0x28
        /*009e*/ 	.short	(.L_34 - .L_33)


	//   ....[0]....
.L_33:
        /*00a0*/ 	.word	0x00000070


	//   ....[1]....
        /*00a4*/ 	.word	0x000000a0


	//   ....[2]....
        /*00a8*/ 	.word	0x000001d0


	//   ....[3]....
        /*00ac*/ 	.word	0x000003f0


	//   ....[4]....
        /*00b0*/ 	.word	0x000005b0


	//   ....[5]....
        /*00b4*/ 	.word	0x00000710


	//   ....[6]....
        /*00b8*/ 	.word	0x00001970


	//   ....[7]....
        /*00bc*/ 	.word	0x00001990


	//   ....[8]....
        /*00c0*/ 	.word	0x000021a0


	//   ....[9]....
        /*00c4*/ 	.word	0x000022b0


	//   ....[10]....
        /*00c8*/ 	.word	0x00004da0


	//   ....[11]....
        /*00cc*/ 	.word	0x00004dc0


	//   ....[12]....
        /*00d0*/ 	.word	0x00005660


	//   ....[13]....
        /*00d4*/ 	.word	0x00005790


	//   ....[14]....
        /*00d8*/ 	.word	0x00008280


	//   ....[15]....
        /*00dc*/ 	.word	0x000082b0


	//   ....[16]....
        /*00e0*/ 	.word	0x000082f0


	//   ....[17]....
        /*00e4*/ 	.word	0x00008310


	//----- nvinfo : EIATTR_REG_RECONFIG
	.align		4
.L_34:
        /*00e8*/ 	.byte	0x01, 0x54
	.zero		2


	//----- nvinfo : EIATTR_SYSCALL_OFFSETS
	.align		4
        /*00ec*/ 	.byte	0x04, 0x46
        /*00ee*/ 	.short	(.L_36 - .L_35)


	//   ....[0]....
.L_35:
        /*00f0*/ 	.word	0x000090b0


	//   ....[1]....
        /*00f4*/ 	.word	0x00009230


	//----- nvinfo : EIATTR_MBARRIER_INSTR_OFFSETS
	.align		4
.L_36:
        /*00f8*/ 	.byte	0x04, 0x39
        /*00fa*/ 	.short	(.L_38 - .L_37)


	//   ....[0]....
.L_37:
        /*00fc*/ 	.word	0x000003a0
        /*0100*/ 	.word	0x000000ff
        /*0104*/ 	.word	0x00040450
        /*0108*/ 	.short	0x0100
        /*010a*/ 	.byte	0x08
	.zero		1


	//   ....[1]....
        /*010c*/ 	.word	0x000003b0
        /*0110*/ 	.word	0x000000ff
        /*0114*/ 	.word	0x00040460
        /*0118*/ 	.short	0x0100
        /*011a*/ 	.byte	0x08
	.zero		1


	//   ....[2]....
        /*011c*/ 	.word	0x000003c0
        /*0120*/ 	.word	0x000000ff
        /*0124*/ 	.word	0x00040458
        /*0128*/ 	.short	0x0100
        /*012a*/ 	.byte	0x08
	.zero		1


	//   ....[3]....
        /*012c*/ 	.word	0x000003d0
        /*0130*/ 	.word	0x000000ff
        /*0134*/ 	.word	0x00040468
        /*0138*/ 	.short	0x0100
        /*013a*/ 	.byte	0x08
	.zero		1


	//   ....[4]....
        /*013c*/ 	.word	0x00000500
        /*0140*/ 	.word	0x000000ff
        /*0144*/ 	.word	0x00040400
        /*0148*/ 	.short	0x0100
        /*014a*/ 	.byte	0x08
	.zero		1


	//   ....[5]....
        /*014c*/ 	.word	0x00000510
        /*0150*/ 	.word	0x000000ff
        /*0154*/ 	.word	0x00040428
        /*0158*/ 	.short	0x0100
        /*015a*/ 	.byte	0x08
	.zero		1


	//   ....[6]....
        /*015c*/ 	.word	0x00000520
        /*0160*/ 	.word	0x000000ff
        /*0164*/ 	.word	0x00040408
        /*0168*/ 	.short	0x0100
        /*016a*/ 	.byte	0x08
	.zero		1


	//   ....[7]....
        /*016c*/ 	.word	0x00000530
        /*0170*/ 	.word	0x000000ff
        /*0174*/ 	.word	0x00040430
        /*0178*/ 	.short	0x0100
        /*017a*/ 	.byte	0x08
	.zero		1


	//   ....[8]....
        /*017c*/ 	.word	0x00000540
        /*0180*/ 	.word	0x000000ff
        /*0184*/ 	.word	0x00040410
        /*0188*/ 	.short	0x0100
        /*018a*/ 	.byte	0x08
	.zero		1


	//   ....[9]....
        /*018c*/ 	.word	0x00000550
        /*0190*/ 	.word	0x000000ff
        /*0194*/ 	.word	0x00040438
        /*0198*/ 	.short	0x0100
        /*019a*/ 	.byte	0x08
	.zero		1


	//   ....[10]....
        /*019c*/ 	.word	0x00000560
        /*01a0*/ 	.word	0x000000ff
        /*01a4*/ 	.word	0x00040418
        /*01a8*/ 	.short	0x0100
        /*01aa*/ 	.byte	0x08
	.zero		1


	//   ....[11]....
        /*01ac*/ 	.word	0x00000570
        /*01b0*/ 	.word	0x000000ff
        /*01b4*/ 	.word	0x00040440
        /*01b8*/ 	.short	0x0100
        /*01ba*/ 	.byte	0x08
	.zero		1


	//   ....[12]....
        /*01bc*/ 	.word	0x00000580
        /*01c0*/ 	.word	0x000000ff
        /*01c4*/ 	.word	0x00040420
        /*01c8*/ 	.short	0x0100
        /*01ca*/ 	.byte	0x08
	.zero		1


	//   ....[13]....
        /*01cc*/ 	.word	0x00000590
        /*01d0*/ 	.word	0x000000ff
        /*01d4*/ 	.word	0x00040448
        /*01d8*/ 	.short	0x0100
        /*01da*/ 	.byte	0x08
	.zero		1


	//   ....[14]....
        /*01dc*/ 	.word	0x000006c0
        /*01e0*/ 	.word	0x000000ff
        /*01e4*/ 	.word	0x00040470
        /*01e8*/ 	.short	0x0100
        /*01ea*/ 	.byte	0x08
	.zero		1


	//   ....[15]....
        /*01ec*/ 	.word	0x000006d0
        /*01f0*/ 	.word	0x000000ff
        /*01f4*/ 	.word	0x00040480
        /*01f8*/ 	.short	0x0100
        /*01fa*/ 	.byte	0x08
	.zero		1


	//   ....[16]....
        /*01fc*/ 	.word	0x000006e0
        /*0200*/ 	.word	0x000000ff
        /*0204*/ 	.word	0x00040478
        /*0208*/ 	.short	0x0100
        /*020a*/ 	.byte	0x08
	.zero		1


	//   ....[17]....
        /*020c*/ 	.word	0x000006f0
        /*0210*/ 	.word	0x000000ff
        /*0214*/ 	.word	0x00040488
        /*0218*/ 	.short	0x0100
        /*021a*/ 	.byte	0x08
	.zero		1


	//   ....[18]....
        /*021c*/ 	.word	0x00000830
        /*0220*/ 	.word	0x000000ff
        /*0224*/ 	.word	0x00040490
        /*0228*/ 	.short	0x0100
        /*022a*/ 	.byte	0x06
	.zero		1


	//   ....[19]....
        /*022c*/ 	.word	0x00000840
        /*0230*/ 	.word	0x000000ff
        /*0234*/ 	.word	0x00040498
        /*0238*/ 	.short	0x0100
        /*023a*/ 	.byte	0x06
	.zero		1


	//   ....[20]....
        /*023c*/ 	.word	0x00000850
        /*0240*/ 	.word	0x000000ff
        /*0244*/ 	.word	0x000404a0
        /*0248*/ 	.short	0x0100
        /*024a*/ 	.byte	0x06
	.zero		1


	//   ....[21]....
        /*024c*/ 	.word	0x00000860
        /*0250*/ 	.word	0x000000ff
        /*0254*/ 	.word	0x000404a8
        /*0258*/ 	.short	0x0100
        /*025a*/ 	.byte	0x06
	.zero		1


	//   ....[22]....
        /*025c*/ 	.word	0x00000960
        /*0260*/ 	.word	0x000000ff
        /*0264*/ 	.word	0x000404c0
        /*0268*/ 	.short	0x0100
        /*026a*/ 	.byte	0x08
	.zero		1


	//   ....[23]....
        /*026c*/ 	.word	0x00000970
        /*0270*/ 	.word	0x000000ff
        /*0274*/ 	.word	0x000404e0
        /*0278*/ 	.short	0x0100
        /*027a*/ 	.byte	0x08
	.zero		1


	//   ....[24]....
        /*027c*/ 	.word	0x00000980
        /*0280*/ 	.word	0x000000ff
        /*0284*/ 	.word	0x000404c8
        /*0288*/ 	.short	0x0100
        /*028a*/ 	.byte	0x08
	.zero		1


	//   ....[25]....
        /*028c*/ 	.word	0x00000990
        /*0290*/ 	.word	0x000000ff
        /*0294*/ 	.word	0x000404e8
        /*0298*/ 	.short	0x0100
        /*029a*/ 	.byte	0x08
	.zero		1


	//   ....[26]....
        /*029c*/ 	.word	0x000009a0
        /*02a0*/ 	.word	0x000000ff
        /*02a4*/ 	.word	0x000404d0
        /*02a8*/ 	.short	0x0100
        /*02aa*/ 	.byte	0x08
	.zero		1


	//   ....[27]....
        /*02ac*/ 	.word	0x000009b0
        /*02b0*/ 	.word	0x000000ff
        /*02b4*/ 	.word	0x000404f0
        /*02b8*/ 	.short	0x0100
        /*02ba*/ 	.byte	0x08
	.zero		1


	//   ....[28]....
        /*02bc*/ 	.word	0x000009c0
        /*02c0*/ 	.word	0x000000ff
        /*02c4*/ 	.word	0x000404d8
        /*02c8*/ 	.short	0x0100
        /*02ca*/ 	.byte	0x08
	.zero		1


	//   ....[29]....
        /*02cc*/ 	.word	0x000009d0
        /*02d0*/ 	.word	0x000000ff
        /*02d4*/ 	.word	0x000404f8
        /*02d8*/ 	.short	0x0100
        /*02da*/ 	.byte	0x08
	.zero		1


	//   ....[30]....
        /*02dc*/ 	.word	0x00000ad0
        /*02e0*/ 	.word	0x000000ff
        /*02e4*/ 	.word	0x000404b0
        /*02e8*/ 	.short	0x0100
        /*02ea*/ 	.byte	0x06
	.zero		1


	//   ....[31]....
        /*02ec*/ 	.word	0x000011b0
        /*02f0*/ 	.word	0x000000ff
        /*02f4*/ 	.word	0x00040450
        /*02f8*/ 	.short	0x010a
        /*02fa*/ 	.byte	0x06
	.zero		1


	//   ....[32]....
        /*02fc*/ 	.word	0x00001260
        /*0300*/ 	.word	0x000000ff
        /*0304*/ 	.word	0x00040400
        /*0308*/ 	.short	0x010a
        /*030a*/ 	.byte	0x07
	.zero		1


	//   ....[33]....
        /*030c*/ 	.word	0x00001280
        /*0310*/ 	.word	0x000000ff
        /*0314*/ 	.word	0xfffffff8
        /*0318*/ 	.short	0x010a
        /*031a*/ 	.byte	0x05
	.zero		1


	//   ....[34]....
        /*031c*/ 	.word	0x00003470
        /*0320*/ 	.word	0x0000001a
        /*0324*/ 	.word	0x00000000
        /*0328*/ 	.short	0x0101
        /*032a*/ 	.byte	0x28
	.zero		1


	//   ....[35]....
        /*032c*/ 	.word	0x000036c0
        /*0330*/ 	.word	0x000000ff
        /*0334*/ 	.word	0x00040400
        /*0338*/ 	.short	0x010a
        /*033a*/ 	.byte	0x0a
	.zero		1


	//   ....[36]....
        /*033c*/ 	.word	0x000045c0
        /*0340*/ 	.word	0x000000ff
        /*0344*/ 	.word	0x00000000
        /*0348*/ 	.short	0x0101
        /*034a*/ 	.byte	0x07
	.zero		1


	//   ....[37]....
        /*034c*/ 	.word	0x00004760
        /*0350*/ 	.word	0x000000ff
        /*0354*/ 	.word	0x00040400
        /*0358*/ 	.short	0x010a
        /*035a*/ 	.byte	0x0a
	.zero		1


	//   ....[38]....
        /*035c*/ 	.word	0x000069f0
        /*0360*/ 	.word	0x000000ff
        /*0364*/ 	.word	0x00040400
        /*0368*/ 	.short	0x010a
        /*036a*/ 	.byte	0x0b
	.zero		1


	//   ....[39]....
        /*036c*/ 	.word	0x00007070
        /*0370*/ 	.word	0x000000ff
        /*0374*/ 	.word	0x00040400
        /*0378*/ 	.short	0x010a
        /*037a*/ 	.byte	0x0b
	.zero		1


	//   ....[40]....
        /*037c*/ 	.word	0x00007f80
        /*0380*/ 	.word	0x000000ff
        /*0384*/ 	.word	0x00000000
        /*0388*/ 	.short	0x0101
        /*038a*/ 	.byte	0x0b
	.zero		1


	//   ....[41]....
        /*038c*/ 	.word	0x00008030
        /*0390*/ 	.word	0x000000ff
        /*0394*/ 	.word	0x00000000
        /*0398*/ 	.short	0x0101
        /*039a*/ 	.byte	0x06
	.zero		1


	//   ....[42]....
        /*039c*/ 	.word	0x000081d0
        /*03a0*/ 	.word	0x000000ff
        /*03a4*/ 	.word	0x00000000
        /*03a8*/ 	.short	0x0101
        /*03aa*/ 	.byte	0x05
	.zero		1


	//   ....[43]....
        /*03ac*/ 	.word	0x00008250
        /*03b0*/ 	.word	0x000000ff
        /*03b4*/ 	.word	0x00000000
        /*03b8*/ 	.short	0x0101
        /*03ba*/ 	.byte	0x04
	.zero		1


	//   ....[44]....
        /*03bc*/ 	.word	0x00008a50
        /*03c0*/ 	.word	0x000000ff
        /*03c4*/ 	.word	0x00040498
        /*03c8*/ 	.short	0x010a
        /*03ca*/ 	.byte	0x04
	.zero		1


	//   ....[45]....
        /*03cc*/ 	.word	0x0000a4a0
        /*03d0*/ 	.word	0x00000000
        /*03d4*/ 	.word	0x00040490
        /*03d8*/ 	.short	0x0101
        /*03da*/ 	.byte	0x05
	.zero		1


	//   ....[46]....
        /*03dc*/ 	.word	0x0000a850
        /*03e0*/ 	.word	0x00000007
        /*03e4*/ 	.word	0x00040460
        /*03e8*/ 	.short	0x010a
        /*03ea*/ 	.byte	0x3f
	.zero		1


	//   ....[47]....
        /*03ec*/ 	.word	0x0000ac20
        /*03f0*/ 	.word	0x00000007
        /*03f4*/ 	.word	0x000404b0
        /*03f8*/ 	.short	0x0101
        /*03fa*/ 	.byte	0x3f
	.zero		1


	//   ....[48]....
        /*03fc*/ 	.word	0x0000ac30
        /*0400*/ 	.word	0x00000007
        /*0404*/ 	.word	0x000404b0
        /*0408*/ 	.short	0x010a
        /*040a*/ 	.byte	0x3f
	.zero		1


	//   ....[49]....
        /*040c*/ 	.word	0x0000acd0
        /*0410*/ 	.word	0x00000004
        /*0414*/ 	.word	0x00040460
        /*0418*/ 	.short	0x010a
        /*041a*/ 	.byte	0x3f
	.zero		1


	//   ....[50]....
        /*041c*/ 	.word	0x0000b3a0
        /*0420*/ 	.word	0x00000008
        /*0424*/ 	.word	0x00040428
        /*0428*/ 	.short	0x010a
        /*042a*/ 	.byte	0x3f
	.zero		1


	//   ....[51]....
        /*042c*/ 	.word	0x0000b750
        /*0430*/ 	.word	0x00000005
        /*0434*/ 	.word	0x000404b0
        /*0438*/ 	.short	0x0101
        /*043a*/ 	.byte	0x3f
	.zero		1


	//   ....[52]....
        /*043c*/ 	.word	0x0000b760
        /*0440*/ 	.word	0x00000005
        /*0444*/ 	.word	0x000404b0
        /*0448*/ 	.short	0x010a
        /*044a*/ 	.byte	0x3f
	.zero		1


	//   ....[53]....
        /*044c*/ 	.word	0x0000b810
        /*0450*/ 	.word	0x00000007
        /*0454*/ 	.word	0x00040428
        /*0458*/ 	.short	0x010a
        /*045a*/ 	.byte	0x3f
	.zero		1


	//   ....[54]....
        /*045c*/ 	.word	0x0000bc50
        /*0460*/ 	.word	0x00000006
        /*0464*/ 	.word	0x00040428
        /*0468*/ 	.short	0x010a
        /*046a*/ 	.byte	0x3f
	.zero		1


	//   ....[55]....
        /*046c*/ 	.word	0x0000c020
        /*0470*/ 	.word	0x00000006
        /*0474*/ 	.word	0x00040428
        /*0478*/ 	.short	0x010a
        /*047a*/ 	.byte	0x3f
	.zero		1


	//   ....[56]....
        /*047c*/ 	.word	0x0000c440
        /*0480*/ 	.word	0x00000003
        /*0484*/ 	.word	0x00040450
        /*0488*/ 	.short	0x010a
        /*048a*/ 	.byte	0x3f
	.zero		1


	//   ....[57]....
        /*048c*/ 	.word	0x0000c4a0
        /*0490*/ 	.word	0x00000005
        /*0494*/ 	.word	0x00040400
        /*0498*/ 	.short	0x010a
        /*049a*/ 	.byte	0x3f
	.zero		1


	//   ....[58]....
        /*049c*/ 	.word	0x0000c500
        /*04a0*/ 	.word	0x00000000
        /*04a4*/ 	.word	0xfffffff8
        /*04a8*/ 	.short	0x010a
        /*04aa*/ 	.byte	0x3f
	.zero		1


	//   ....[59]....
        /*04ac*/ 	.word	0x0000c560
        /*04b0*/ 	.word	0x00000007
        /*04b4*/ 	.word	0x00040400
        /*04b8*/ 	.short	0x010a
        /*04ba*/ 	.byte	0x3f
	.zero		1


	//   ....[60]....
        /*04bc*/ 	.word	0x0000c5c0
        /*04c0*/ 	.word	0x00000005
        /*04c4*/ 	.word	0x00040400
        /*04c8*/ 	.short	0x010a
        /*04ca*/ 	.byte	0x3f
	.zero		1


	//   ....[61]....
        /*04cc*/ 	.word	0x0000c620
        /*04d0*/ 	.word	0x00000008
        /*04d4*/ 	.word	0x00040400
        /*04d8*/ 	.short	0x010a
        /*04da*/ 	.byte	0x3f
	.zero		1


	//   ....[62]....
        /*04dc*/ 	.word	0x0000c680
        /*04e0*/ 	.word	0x00000003
        /*04e4*/ 	.word	0x00040498
        /*04e8*/ 	.short	0x010a
        /*04ea*/ 	.byte	0x3f
	.zero		1


	//   ....[63]....
        /*04ec*/ 	.word	0x0000c750
        /*04f0*/ 	.word	0x00000007
        /*04f4*/ 	.word	0x00040460
        /*04f8*/ 	.short	0x010a
        /*04fa*/ 	.byte	0x3f
	.zero		1


	//   ....[64]....
        /*04fc*/ 	.word	0x0000c7a0
        /*0500*/ 	.word	0x00000007
        /*0504*/ 	.word	0x000404b0
        /*0508*/ 	.short	0x010a
        /*050a*/ 	.byte	0x3f
	.zero		1


	//   ....[65]....
        /*050c*/ 	.word	0x0000c7f0
        /*0510*/ 	.word	0x00000004
        /*0514*/ 	.word	0x00040460
        /*0518*/ 	.short	0x010a
        /*051a*/ 	.byte	0x3f
	.zero		1


	//   ....[66]....
        /*051c*/ 	.word	0x0000c8c0
        /*0520*/ 	.word	0x00000008
        /*0524*/ 	.word	0x00040428
        /*0528*/ 	.short	0x010a
        /*052a*/ 	.byte	0x3f
	.zero		1


	//   ....[67]....
        /*052c*/ 	.word	0x0000c910
        /*0530*/ 	.word	0x00000005
        /*0534*/ 	.word	0x000404b0
        /*0538*/ 	.short	0x010a
        /*053a*/ 	.byte	0x3f
	.zero		1


	//   ....[68]....
        /*053c*/ 	.word	0x0000c960
        /*0540*/ 	.word	0x00000007
        /*0544*/ 	.word	0x00040428
        /*0548*/ 	.short	0x010a
        /*054a*/ 	.byte	0x3f
	.zero		1


	//   ....[69]....
        /*054c*/ 	.word	0x0000c9b0
        /*0550*/ 	.word	0x00000006
        /*0554*/ 	.word	0x00040428
        /*0558*/ 	.short	0x010a
        /*055a*/ 	.byte	0x3f
	.zero		1


	//   ....[70]....
        /*055c*/ 	.word	0x0000ca00
        /*0560*/ 	.word	0x00000006
        /*0564*/ 	.word	0x00040428
        /*0568*/ 	.short	0x010a
        /*056a*/ 	.byte	0x3f
	.zero		1


	//----- nvinfo : EIATTR_NUM_MBARRIERS
	.align		4
.L_38:
        /*056c*/ 	.byte	0x03, 0x38
        /*056e*/ 	.short	0x001f


	//----- nvinfo : EIATTR_EXIT_INSTR_OFFSETS
	.align		4
        /*0570*/ 	.byte	0x04, 0x1c
        /*0572*/ 	.short	(.L_40 - .L_39)


	//   ....[0]....
.L_39:
        /*0574*/ 	.word	0x00000b30


	//   ....[1]....
        /*0578*/ 	.word	0x00000ba0


	//   ....[2]....
        /*057c*/ 	.word	0x0000a4c0


	//   ....[3]....
        /*0580*/ 	.word	0x0000a520


	//   ....[4]....
        /*0584*/ 	.word	0x0000a550


	//   ....[5]....
        /*0588*/ 	.word	0x0000b090


	//   ....[6]....
        /*058c*/ 	.word	0x0000b0c0


	//   ....[7]....
        /*0590*/ 	.word	0x0000c420


	//----- nvinfo : EIATTR_MAX_THREADS
	.align		4
.L_40:
        /*0594*/ 	.byte	0x04, 0x05
        /*0596*/ 	.short	(.L_42 - .L_41)
.L_41:
        /*0598*/ 	.word	0x00000180
        /*059c*/ 	.word	0x00000001
        /*05a0*/ 	.word	0x00000001


	//----- nvinfo : EIATTR_CRS_STACK_SIZE
	.align		4
.L_42:
        /*05a4*/ 	.byte	0x04, 0x1e
        /*05a6*/ 	.short	(.L_44 - .L_43)
.L_43:
        /*05a8*/ 	.word	0x00000000


	//----- nvinfo : EIATTR_CBANK_PARAM_SIZE
	.align		4
.L_44:
        /*05ac*/ 	.byte	0x03, 0x19
        /*05ae*/ 	.short	0x0870


	//----- nvinfo : EIATTR_PARAM_CBANK
	.align		4
        /*05b0*/ 	.byte	0x04, 0x0a
        /*05b2*/ 	.short	(.L_46 - .L_45)
	.align		4
.L_45:
        /*05b4*/ 	.word	index@(.nv.constant0._ZN7cutlass13device_kernelINS_4fmha6kernel28FmhaKernelTmaWarpSpecializedINS1_10collective30FmhaMainloopTmaWarpSpecializedINS_6half_tEffN4cute5tupleIJNS7_1CILi128EEESA_NS9_ILi160EEEEEENS8_IJiNS9_ILi1EEENS8_IJiiEEEEEESF_SF_NS4_13DefaultFusionEJNS2_6OptionILNS2_3TagE0ENS9_ILb1EEEEENSH_ILSI_2ESJ_EEEEENS4_15FmhaFwdEpilogueIS6_fNS8_IJNS9_ILi64EEESB_SA_EEEEENS2_23PersistentTileSchedulerEJSK_SL_EEEEEvNT_6ParamsE)
        /*05b8*/ 	.short	0x0210
        /*05ba*/ 	.short	0x0870


	//----- nvinfo : EIATTR_SW_WAR
	.align		4
.L_46:
        /*05bc*/ 	.byte	0x04, 0x36
        /*05be*/ 	.short	(.L_48 - .L_47)
.L_47:
        /*05c0*/ 	.word	0x00000008
.L_48:


//--------------------- .nv.callgraph             --------------------------
	.section	.nv.callgraph,"",@"SHT_CUDA_CALLGRAPH"
	.align	4
	.sectionentsize	8
	.align		4
        /*0000*/ 	.word	0x00000000
	.align		4
        /*0004*/ 	.word	0xffffffff
	.align		4
        /*0008*/ 	.word	index@(_ZN7cutlass13device_kernelINS_4fmha6kernel28FmhaKernelTmaWarpSpecializedINS1_10collective30FmhaMainloopTmaWarpSpecializedINS_6half_tEffN4cute5tupleIJNS7_1CILi128EEESA_NS9_ILi160EEEEEENS8_IJiNS9_ILi1EEENS8_IJiiEEEEEESF_SF_NS4_13DefaultFusionEJNS2_6OptionILNS2_3TagE0ENS9_ILb1EEEEENSH_ILSI_2ESJ_EEEEENS4_15FmhaFwdEpilogueIS6_fNS8_IJNS9_ILi64EEESB_SA_EEEEENS2_23PersistentTileSchedulerEJSK_SL_EEEEEvNT_6ParamsE)
	.align		4
        /*000c*/ 	.word	index@(__assertfail)
	.align		4
        /*0010*/ 	.word	0x00000000
	.align		4
        /*0014*/ 	.word	0xfffffffe
	.align		4
        /*0018*/ 	.word	0x00000000
	.align		4
        /*001c*/ 	.word	0xfffffffd
	.align		4
        /*0020*/ 	.word	0x00000000
	.align		4
        /*0024*/ 	.word	0xfffffffc


//--------------------- .nv.constant4             --------------------------
	.section	.nv.constant4,"a",@progbits
	.align	8
	.align		8
.nv.constant4:
        /*0000*/ 	.dword	__assertfail
	.align		8
        /*0008*/ 	.dword	__unnamed_1
	.align		8
        /*0010*/ 	.dword	__unnamed_2
	.align		8
        /*0018*/ 	.dword	_ZN39_INTERNAL_1a5f127d_4_k_cu_973407b8_32474cuda3std3__45__cpo5beginE
	.align		8
        /*0020*/ 	.dword	_ZN39_INTERNAL_1a5f127d_4_k_cu_973407b8_32474cuda3std3__45__cpo3endE
	.align		8
        /*0028*/ 	.dword	_ZN39_INTERNAL_1a5f127d_4_k_cu_973407b8_32474cuda3std3__45__cpo6cbeginE
	.align		8
        /*0030*/ 	.dword	_ZN39_INTERNAL_1a5f127d_4_k_cu_973407b8_32474cuda3std3__45__cpo4cendE
	.align		8
        /*0038*/ 	.dword	_ZN39_INTERNAL_1a5f127d_4_k_cu_973407b8_32474cuda3std3__441_GLOBAL__N__1a5f127d_4_k_cu_973407b8_32476ignoreE
	.align		8
        /*0040*/ 	.dword	_ZN39_INTERNAL_1a5f127d_4_k_cu_973407b8_32474cuda3std3__419piecewise_constructE
	.align		8
        /*0048*/ 	.dword	_ZN39_INTERNAL_1a5f127d_4_k_cu_973407b8_32474cuda3std3__48in_placeE
	.align		8
        /*0050*/ 	.dword	_ZN39_INTERNAL_1a5f127d_4_k_cu_973407b8_32474cuda3std6ranges3__45__cpo4swapE
	.align		8
        /*0058*/ 	.dword	_ZN39_INTERNAL_1a5f127d_4_k_cu_973407b8_32474cuda3std6ranges3__45__cpo9iter_moveE
	.align		8
        /*0060*/ 	.dword	_ZN39_INTERNAL_1a5f127d_4_k_cu_973407b8_32474cute7productE
	.align		8
        /*0068*/ 	.dword	_ZN39_INTERNAL_1a5f127d_4_k_cu_973407b8_32474cute1_E
	.align		8
        /*0070*/ 	.dword	$str$24
	.align		8
        /*0078*/ 	.dword	$str$25


//--------------------- .text._ZN7cutlass13device_kernelINS_4fmha6kernel28FmhaKernelTmaWarpSpecializedINS1_10collective30FmhaMainloopTmaWarpSpecializedINS_6half_tEffN4cute5tupleIJNS7_1CILi128EEESA_NS9_ILi160EEEEEENS8_IJiNS9_ILi1EEENS8_IJiiEEEEEESF_SF_NS4_13DefaultFusionEJNS2_6OptionILNS2_3TagE0ENS9_ILb1EEEEENSH_ILSI_2ESJ_EEEEENS4_15FmhaFwdEpilogueIS6_fNS8_IJNS9_ILi64EEESB_SA_EEEEENS2_23PersistentTileSchedulerEJSK_SL_EEEEEvNT_6ParamsE --------------------------
	.section	.text._ZN7cutlass13device_kernelINS_4fmha6kernel28FmhaKernelTmaWarpSpecializedINS1_10collective30FmhaMainloopTmaWarpSpecializedINS_6half_tEffN4cute5tupleIJNS7_1CILi128EEESA_NS9_ILi160EEEEEENS8_IJiNS9_ILi1EEENS8_IJiiEEEEEESF_SF_NS4_13DefaultFusionEJNS2_6OptionILNS2_3TagE0ENS9_ILb1EEEEENSH_ILSI_2ESJ_EEEEENS4_15FmhaFwdEpilogueIS6_fNS8_IJNS9_ILi64EEESB_SA_EEEEENS2_23PersistentTileSchedulerEJSK_SL_EEEEEvNT_6ParamsE,"ax",@progbits
	.align	128
.text._ZN7cutlass13device_kernelINS_4fmha6kernel28FmhaKernelTmaWarpSpecializedINS1_10collective30FmhaMainloopTmaWarpSpecializedINS_6half_tEffN4cute5tupleIJNS7_1CILi128EEESA_NS9_ILi160EEEEEENS8_IJiNS9_ILi1EEENS8_IJiiEEEEEESF_SF_NS4_13DefaultFusionEJNS2_6OptionILNS2_3TagE0ENS9_ILb1EEEEENSH_ILSI_2ESJ_EEEEENS4_15FmhaFwdEpilogueIS6_fNS8_IJNS9_ILi64EEESB_SA_EEEEENS2_23PersistentTileSchedulerEJSK_SL_EEEEEvNT_6ParamsE:
        .type           _ZN7cutlass13device_kernelINS_4fmha6kernel28FmhaKernelTmaWarpSpecializedINS1_10collective30FmhaMainloopTmaWarpSpecializedINS_6half_tEffN4cute5tupleIJNS7_1CILi128EEESA_NS9_ILi160EEEEEENS8_IJiNS9_ILi1EEENS8_IJiiEEEEEESF_SF_NS4_13DefaultFusionEJNS2_6OptionILNS2_3TagE0ENS9_ILb1EEEEENSH_ILSI_2ESJ_EEEEENS4_15FmhaFwdEpilogueIS6_fNS8_IJNS9_ILi64EEESB_SA_EEEEENS2_23PersistentTileSchedulerEJSK_SL_EEEEEvNT_6ParamsE,@function
        .size           _ZN7cutlass13device_kernelINS_4fmha6kernel28FmhaKernelTmaWarpSpecializedINS1_10collective30FmhaMainloopTmaWarpSpecializedINS_6half_tEffN4cute5tupleIJNS7_1CILi128EEESA_NS9_ILi160EEEEEENS8_IJiNS9_ILi1EEENS8_IJiiEEEEEESF_SF_NS4_13DefaultFusionEJNS2_6OptionILNS2_3TagE0ENS9_ILb1EEEEENSH_ILSI_2ESJ_EEEEENS4_15FmhaFwdEpilogueIS6_fNS8_IJNS9_ILi64EEESB_SA_EEEEENS2_23PersistentTileSchedulerEJSK_SL_EEEEEvNT_6ParamsE,(.L_x_138 - _ZN7cutlass13device_kernelINS_4fmha6kernel28FmhaKernelTmaWarpSpecializedINS1_10collective30FmhaMainloopTmaWarpSpecializedINS_6half_tEffN4cute5tupleIJNS7_1CILi128EEESA_NS9_ILi160EEEEEENS8_IJiNS9_ILi1EEENS8_IJiiEEEEEESF_SF_NS4_13DefaultFusionEJNS2_6OptionILNS2_3TagE0ENS9_ILb1EEEEENSH_ILSI_2ESJ_EEEEENS4_15FmhaFwdEpilogueIS6_fNS8_IJNS9_ILi64EEESB_SA_EEEEENS2_23PersistentTileSchedulerEJSK_SL_EEEEEvNT_6ParamsE)
        .other          _ZN7cutlass13device_kernelINS_4fmha6kernel28FmhaKernelTmaWarpSpecializedINS1_10collective30FmhaMainloopTmaWarpSpecializedINS_6half_tEffN4cute5tupleIJNS7_1CILi128EEESA_NS9_ILi160EEEEEENS8_IJiNS9_ILi1EEENS8_IJiiEEEEEESF_SF_NS4_13DefaultFusionEJNS2_6OptionILNS2_3TagE0ENS9_ILb1EEEEENSH_ILSI_2ESJ_EEEEENS4_15FmhaFwdEpilogueIS6_fNS8_IJNS9_ILi64EEESB_SA_EEEEENS2_23PersistentTileSchedulerEJSK_SL_EEEEEvNT_6ParamsE,@"STO_CUDA_ENTRY STV_DEFAULT"
_ZN7cutlass13device_kernelINS_4fmha6kernel28FmhaKernelTmaWarpSpecializedINS1_10collective30FmhaMainloopTmaWarpSpecializedINS_6half_tEffN4cute5tupleIJNS7_1CILi128EEESA_NS9_ILi160EEEEEENS8_IJiNS9_ILi1EEENS8_IJiiEEEEEESF_SF_NS4_13DefaultFusionEJNS2_6OptionILNS2_3TagE0ENS9_ILb1EEEEENSH_ILSI_2ESJ_EEEEENS4_15FmhaFwdEpilogueIS6_fNS8_IJNS9_ILi64EEESB_SA_EEEEENS2_23PersistentTileSchedulerEJSK_SL_EEEEEvNT_6ParamsE:
[----:B------:R-:W1:Y:S01]  /*0000*/  LDC R1, c[0x0][0x28] ;  /* 0x00000a00ff017b82 */ /* 0x000e620000000800 */
[----:B------:R-:W2:Y:S07]  /*0010*/  S2R R2, SR_TID.X ;  /* 0x0000000000027919 */ /* 0x000eae0000002100 */
[----:B------:R-:W3:Y:S01]  /*0020*/  S2UR UR6, SR_CTAID.X ;  /* 0x00000000000679c3 */ /* 0x000ee20000002500 */
[----:B------:R-:W-:Y:S01]  /*0030*/  ELECT P1, URZ, PT ;  /* 0x00000000003f782f */ /* 0x000fe20003820000 */
[----:B------:R-:W-:Y:S01]  /*0040*/  BSSY B0, `(.L_x_0) ;  /* 0x0000018000007945 */ /* 0x000fe20003800000 */
[----:B---3--:R-:W-:-:S02]  /*0050*/  MOV R17, UR6 ;  /* 0x0000000600117c02 */ /* 0x008fc40008000f00 */
[----:B--2---:R-:W-:-:S05]  /*0060*/  SHF.R.U32.HI R0, RZ, 0x5, R2 ;  /* 0x00000005ff007819 */ /* 0x004fca0000011602 */
[----:B------:R-:W2:Y:S02]  /*0070*/  SHFL.IDX PT, R3, R0, RZ, 0x1f ;  /* 0x00001fff00037589 */ /* 0x000ea400000e0000 */
[----:B--2---:R-:W-:Y:S02]  /*0080*/  R2UR UR4, R3 ;  /* 0x00000000030472ca */ /* 0x004fe400000e0000 */
[----:B------:R-:W-:-:S06]  /*0090*/  SHF.R.U32.HI R3, RZ, 0x7, R2 ;  /* 0x00000007ff037819 */ /* 0x000fcc0000011602 */
[----:B------:R-:W2:Y:S05]  /*00a0*/  SHFL.IDX PT, R3, R3, RZ, 0x1f ;  /* 0x00001fff03037589 */ /* 0x000eaa00000e0000 */
[----:B------:R-:W-:Y:S02]  /*00b0*/  USHF.R.S32.HI UR5, URZ, 0x1f, UR4 ;  /* 0x0000001f3f057899 */ /* 0x000fe40008011404 */
[----:B------:R-:W-:Y:S02]  /*00c0*/  ISETP.EQ.AND P2, PT, RZ, UR4, P1 ;  /* 0x00000004ff007c0c */ /* 0x000fe40008f42270 */
[----:B------:R-:W-:-:S04]  /*00d0*/  ULEA.HI UR5, UR5, UR4, URZ, 0x2 ;  /* 0x0000000405057291 */ /* 0x000fc8000f8f103f */
[----:B------:R-:W-:-:S04]  /*00e0*/  ULOP3.LUT UR5, UR5, 0xfffffffc, URZ, 0xc0, !UPT ;  /* 0xfffffffc05057892 */ /* 0x000fc8000f8ec03f */
[----:B------:R-:W-:-:S03]  /*00f0*/  UIADD3 UR5, UR4, -UR5, URZ ;  /* 0x8000000504057290 */ /* 0x000fc6000fffe03f */
[----:B-1----:R-:W-:Y:S09]  /*0100*/  @!P2 BRA `(.L_x_1) ;  /* 0x00000000002ca947 */ /* 0x002ff20003800000 */
[----:B------:R-:W-:Y:S02]  /*0110*/  ULDC.64 UR6, c[0x0][0x198] ;  /* 0x0000660000067ab9 */ /* 0x000fe40000000a00 */
[----:B------:R-:W-:Y:S02]  /*0120*/  UIADD3 UR8, UP0, UR6, 0xf0, URZ ;  /* 0x000000f006087890 */ /* 0x000fe4000ff1e03f */
[----:B------:R-:W-:Y:S02]  /*0130*/  UIADD3 UR10, UP1, UR6, 0x1f0, URZ ;  /* 0x000001f0060a7890 */ /* 0x000fe4000ff3e03f */
[----:B------:R-:W-:Y:S02]  /*0140*/  UIADD3 UR6, UP2, UR6, 0x2f0, URZ ;  /* 0x000002f006067890 */ /* 0x000fe4000ff5e03f */
[----:B------:R-:W-:Y:S02]  /*0150*/  UIADD3.X UR9, URZ, UR7, URZ, UP0, !UPT ;  /* 0x000000073f097290 */ /* 0x000fe400087fe43f */
[----:B------:R-:W-:-:S02]  /*0160*/  UIADD3.X UR11, URZ, UR7, URZ, UP1, !UPT ;  /* 0x000000073f0b7290 */ /* 0x000fc40008ffe43f */
[----:B------:R-:W-:-:S05]  /*0170*/  UIADD3.X UR7, URZ, UR7, URZ, UP2, !UPT ;  /* 0x000000073f077290 */ /* 0x000fca00097fe43f */
[----:B------:R1:W-:Y:S02]  /*0180*/  UTMACCTL.PF [UR8] ;  /* 0x00000000080079b9 */ /* 0x0003e40008040000 */
[----:B------:R1:W-:Y:S02]  /*0190*/  UTMACCTL.PF [UR10] ;  /* 0x000000000a0079b9 */ /* 0x0003e40008040000 */
[----:B------:R1:W-:Y:S02]  /*01a0*/  UTMACCTL.PF [UR6] ;  /* 0x00000000060079b9 */ /* 0x0003e40008040000 */
[----:B-1----:R-:W-:Y:S01]  /*01b0*/  NOP ;  /* 0x0000000000007918 */ /* 0x002fe20000000000 */
.L_x_1:
[----:B------:R-:W-:Y:S05]  /*01c0*/  BSYNC B0 ;  /* 0x0000000000007941 */ /* 0x000fea0003800000 */
.L_x_0:
[----:B------:R-:W1:Y:S01]  /*01d0*/  SHFL.IDX PT, R4, R0, RZ, 0x1f ;  /* 0x00001fff00047589 */ /* 0x000e6200000e0000 */
[----:B--2---:R-:W-:Y:S01]  /*01e0*/  R2UR UR57, R3 ;  /* 0x00000000033972ca */ /* 0x004fe200000e0000 */
[----:B------:R-:W-:Y:S02]  /*01f0*/  UISETP.NE.AND UP0, UPT, UR5, 0x1, UPT ;  /* 0x000000010500788c */ /* 0x000fe4000bf05270 */
[----:B------:R-:W-:-:S10]  /*0200*/  UISETP.NE.AND UP1, UPT, UR5, 0x2, UPT ;  /* 0x000000020500788c */ /* 0x000fd4000bf25270 */
[----:B------:R-:W-:Y:S02]  /*0210*/  UIADD3 UR10, UR57, -0x1, URZ ;  /* 0xffffffff390a7890 */ /* 0x000fe4000fffe03f */
[----:B------:R-:W-:Y:S02]  /*0220*/  UISETP.EQ.AND UP2, UPT, UR57, URZ, !UP0 ;  /* 0x0000003f3900728c */ /* 0x000fe4000c742270 */
[----:B------:R-:W-:Y:S02]  /*0230*/  UISETP.GE.U32.AND UP4, UPT, UR10, 0x4, UPT ;  /* 0x000000040a00788c */ /* 0x000fe4000bf86070 */
[----:B------:R-:W-:Y:S02]  /*0240*/  USEL UR4, URZ, 0x1, !UP2 ;  /* 0x000000013f047887 */ /* 0x000fe4000d000000 */
[----:B------:R-:W-:Y:S01]  /*0250*/  UISETP.EQ.AND UP3, UPT, UR57, URZ, !UP1 ;  /* 0x0000003f3900728c */ /* 0x000fe2000cf62270 */
[----:B-1----:R-:W-:Y:S01]  /*0260*/  ISETP.NE.AND P0, PT, R4, RZ, PT ;  /* 0x000000ff0400720c */ /* 0x002fe20003f05270 */
[----:B------:R-:W-:Y:S01]  /*0270*/  USEL UR4, UR4, 0x2, UP4 ;  /* 0x0000000204047887 */ /* 0x000fe2000a000000 */
[----:B------:R-:W-:Y:S01]  /*0280*/  MOV R4, UR5 ;  /* 0x0000000500047c02 */ /* 0x000fe20008000f00 */
[----:B------:R-:W-:-:S04]  /*0290*/  USEL UR61, URZ, 0x1, !UP3 ;  /* 0x000000013f3d7887 */ /* 0x000fc8000d800000 */
[----:B------:R-:W-:Y:S01]  /*02a0*/  USEL UR61, UR61, 0x2, UP4 ;  /* 0x000000023d3d7887 */ /* 0x000fe2000a000000 */
[----:B------:R-:W-:-:S05]  /*02b0*/  MOV R16, UR4 ;  /* 0x0000000400107c02 */ /* 0x000fca0008000f00 */
[----:B------:R-:W-:Y:S06]  /*02c0*/  @P0 BRA `(.L_x_2) ;  /* 0x0000000000480947 */ /* 0x000fec0003800000 */
[----:B------:R-:W1:Y:S01]  /*02d0*/  S2UR UR8, SR_CgaCtaId ;  /* 0x00000000000879c3 */ /* 0x000e620000008800 */
[----:B------:R-:W-:Y:S01]  /*02e0*/  UMOV UR4, 0x400 ;  /* 0x0000040000047882 */ /* 0x000fe20000000000 */
[----:B------:R-:W-:Y:S01]  /*02f0*/  UMOV UR5, 0x1 ;  /* 0x0000000100057882 */ /* 0x000fe20000000000 */
[----:B------:R-:W-:Y:S01]  /*0300*/  UMOV UR6, 0x80 ;  /* 0x0000008000067882 */ /* 0x000fe20000000000 */
[----:B------:R-:W-:Y:S01]  /*0310*/  ELECT P0, URZ, PT ;  /* 0x00000000003f782f */ /* 0x000fe20003800000 */
[----:B------:R-:W-:-:S04]  /*0320*/  UIADD3 UR6, -UR6, 0x100000, URZ ;  /* 0x0010000006067890 */ /* 0x000fc8000fffe13f */
[----:B------:R-:W-:Y:S02]  /*0330*/  USHF.L.U32 UR7, UR6, 0xb, URZ ;  /* 0x0000000b06077899 */ /* 0x000fe4000800063f */
[----:B------:R-:W-:Y:S02]  /*0340*/  USHF.L.U32 UR6, UR6, 0x1, URZ ;  /* 0x0000000106067899 */ /* 0x000fe4000800063f */
[----:B-1----:R-:W-:Y:S02]  /*0350*/  ULEA UR8, UR8, UR4, 0x18 ;  /* 0x0000000408087291 */ /* 0x002fe4000f8ec03f */
[----:B------:R-:W-:-:S04]  /*0360*/  UIADD3 UR4, -UR5, 0x100000, URZ ;  /* 0x0010000005047890 */ /* 0x000fc8000fffe13f */
[----:B------:R-:W-:Y:S02]  /*0370*/  USHF.L.U32 UR5, UR4, 0xb, URZ ;  /* 0x0000000b04057899 */ /* 0x000fe4000800063f */
[----:B------:R-:W-:Y:S01]  /*0380*/  USHF.L.U32 UR4, UR4, 0x1, URZ ;  /* 0x0000000104047899 */ /* 0x000fe2000800063f */
[----:B------:R-:W1:Y:S11]  /*0390*/  FENCE.VIEW.ASYNC.S ;  /* 0x00000000000073c6 */ /* 0x000e760000000000 */
[----:B-1----:R1:W2:Y:S01]  /*03a0*/  SYNCS.EXCH.64 URZ, [UR8+0x40450], UR4 ;  /* 0x04045004083f75b2 */ /* 0x0022a20008000100 */
[----:B------:R1:W3:Y:S01]  /*03b0*/  SYNCS.EXCH.64 URZ, [UR8+0x40460], UR6 ;  /* 0x04046006083f75b2 */ /* 0x0002e20008000100 */
[----:B------:R1:W4:Y:S01]  /*03c0*/  SYNCS.EXCH.64 URZ, [UR8+0x40458], UR4 ;  /* 0x04045804083f75b2 */ /* 0x0003220008000100 */
[----:B------:R1:W1:Y:S01]  /*03d0*/  SYNCS.EXCH.64 URZ, [UR8+0x40468], UR6 ;  /* 0x04046806083f75b2 */ /* 0x0002620008000100 */
[----:B------:R-:W-:Y:S01]  /*03e0*/  NOP ;  /* 0x0000000000007918 */ /* 0x000fe20000000000 */
.L_x_2:
[----:B------:R-:W5:Y:S01]  /*03f0*/  SHFL.IDX PT, R3, R0, RZ, 0x1f ;  /* 0x00001fff00037589 */ /* 0x000f6200000e0000 */
[----:B------:R-:W-:Y:S01]  /*0400*/  NOP ;  /* 0x0000000000007918 */ /* 0x000fe20000000000 */
[----:B-----5:R-:W-:-:S13]  /*0410*/  ISETP.NE.AND P0, PT, R3, RZ, PT ;  /* 0x000000ff0300720c */ /* 0x020fda0003f05270 */
[----:B------:R-:W-:Y:S05]  /*0420*/  @P0 BRA `(.L_x_3) ;  /* 0x0000000000600947 */ /* 0x000fea0003800000 */
[----:B-1----:R-:W1:Y:S01]  /*0430*/  S2UR UR5, SR_CgaCtaId ;  /* 0x00000000000579c3 */ /* 0x002e620000008800 */
[----:B------:R-:W-:Y:S01]  /*0440*/  UMOV UR4, 0x400 ;  /* 0x0000040000047882 */ /* 0x000fe20000000000 */
[----:B------:R-:W-:Y:S01]  /*0450*/  UMOV UR6, 0x1 ;  /* 0x0000000100067882 */ /* 0x000fe20000000000 */
[----:B------:R-:W-:Y:S01]  /*0460*/  UMOV UR9, 0x100 ;  /* 0x0000010000097882 */ /* 0x000fe20000000000 */
[----:B------:R-:W-:-:S04]  /*0470*/  UIADD3 UR6, -UR6, 0x100000, URZ ;  /* 0x0010000006067890 */ /* 0x000fc8000fffe13f */
[----:B------:R-:W-:Y:S02]  /*0480*/  USHF.L.U32 UR7, UR6, 0xb, URZ ;  /* 0x0000000b06077899 */ /* 0x000fe4000800063f */
[----:B------:R-:W-:Y:S01]  /*0490*/  USHF.L.U32 UR6, UR6, 0x1, URZ ;  /* 0x0000000106067899 */ /* 0x000fe2000800063f */
[----:B------:R-:W-:Y:S01]  /*04a0*/  ELECT P0, URZ, PT ;  /* 0x00000000003f782f */ /* 0x000fe20003800000 */
[----:B-1----:R-:W-:Y:S02]  /*04b0*/  ULEA UR8, UR5, UR4, 0x18 ;  /* 0x0000000405087291 */ /* 0x002fe4000f8ec03f */
[----:B------:R-:W-:-:S04]  /*04c0*/  UIADD3 UR4, -UR9, 0x100000, URZ ;  /* 0x0010000009047890 */ /* 0x000fc8000fffe13f */
[----:B------:R-:W-:Y:S02]  /*04d0*/  USHF.L.U32 UR5, UR4, 0xb, URZ ;  /* 0x0000000b04057899 */ /* 0x000fe4000800063f */
[----:B------:R-:W-:Y:S01]  /*04e0*/  USHF.L.U32 UR4, UR4, 0x1, URZ ;  /* 0x0000000104047899 */ /* 0x000fe2000800063f */
[----:B------:R-:W1:Y:S03]  /*04f0*/  FENCE.VIEW.ASYNC.S ;  /* 0x00000000000073c6 */ /* 0x000e660000000000 */
[----:B-1----:R1:W1:Y:S08]  /*0500*/  SYNCS.EXCH.64 URZ, [UR8+0x40400], UR6 ;  /* 0x04040006083f75b2 */ /* 0x0022700008000100 */
[----:B------:R1:W1:Y:S01]  /*0510*/  SYNCS.EXCH.64 URZ, [UR8+0x40428], UR4 ;  /* 0x04042804083f75b2 */ /* 0x0002620008000100 */
        /* <DEDUP_REMOVED lines=8> */
[----:B------:R-:W-:Y:S01]  /*05a0*/  NOP ;  /* 0x0000000000007918 */ /* 0x000fe20000000000 */
.L_x_3:
        /* <DEDUP_REMOVED lines=21> */
[----:B------:R-:W-:Y:S01]  /*0700*/  NOP ;  /* 0x0000000000007918 */ /* 0x000fe20000000000 */
.L_x_4:
[----:B------:R-:W5:Y:S01]  /*0710*/  SHFL.IDX PT, R3, R0, RZ, 0x1f ;  /* 0x00001fff00037589 */ /* 0x000f6200000e0000 */
[----:B------:R-:W-:Y:S01]  /*0720*/  ELECT P0, URZ, PT ;  /* 0x00000000003f782f */ /* 0x000fe20003800000 */
[----:B------:R-:W-:Y:S01]  /*0730*/  NOP ;  /* 0x0000000000007918 */ /* 0x000fe20000000000 */
[----:B-1----:R-:W-:Y:S02]  /*0740*/  UMOV UR4, 0x80 ;  /* 0x0000008000047882 */ /* 0x002fe40000000000 */
[C---:B-----5:R-:W-:Y:S02]  /*0750*/  ISETP.NE.OR P0, PT, R3.reuse, RZ, !P0 ;  /* 0x000000ff0300720c */ /* 0x060fe40004705670 */
[----:B------:R-:W-:-:S11]  /*0760*/  ISETP.NE.AND P3, PT, R3, RZ, PT ;  /* 0x000000ff0300720c */ /* 0x000fd60003f65270 */
[----:B------:R-:W-:Y:S01]  /*0770*/  VOTEU.ALL UP2, P0 ;  /* 0x00000000003f7886 */ /* 0x000fe20000040000 */
[----:B------:R-:W-:Y:S01]  /*0780*/  VOTEU.ALL UP3, P0 ;  /* 0x00000000003f7886 */ /* 0x000fe20000060000 */
[----:B------:R-:W-:Y:S01]  /*0790*/  VOTEU.ALL UP4, P0 ;  /* 0x00000000003f7886 */ /* 0x000fe20000080000 */
[----:B------:R-:W-:Y:S02]  /*07a0*/  VOTEU.ALL UP5, P0 ;  /* 0x00000000003f7886 */ /* 0x000fe400000a0000 */
[----:B------:R-:W1:Y:S01]  /*07b0*/  @!UP2 S2UR UR7, SR_CgaCtaId ;  /* 0x000000000007a9c3 */ /* 0x000e620000008800 */
[----:B------:R-:W-:Y:S01]  /*07c0*/  @!UP2 UMOV UR6, 0x400 ;  /* 0x000004000006a882 */ /* 0x000fe20000000000 */
[----:B------:R-:W-:-:S04]  /*07d0*/  @!UP2 UIADD3 UR4, -UR4, 0x100000, URZ ;  /* 0x001000000404a890 */ /* 0x000fc8000fffe13f */
[----:B------:R-:W-:Y:S02]  /*07e0*/  @!UP2 USHF.L.U32 UR5, UR4, 0xb, URZ ;  /* 0x0000000b0405a899 */ /* 0x000fe4000800063f */
[----:B------:R-:W-:Y:S02]  /*07f0*/  @!UP2 USHF.L.U32 UR4, UR4, 0x1, URZ ;  /* 0x000000010404a899 */ /* 0x000fe4000800063f */
[----:B-1----:R-:W-:Y:S01]  /*0800*/  @!UP2 ULEA UR6, UR7, UR6, 0x18 ;  /* 0x000000060706a291 */ /* 0x002fe2000f8ec03f */
[----:B------:R-:W-:Y:S01]  /*0810*/  VOTEU.ALL UP2, P0 ;  /* 0x00000000003f7886 */ /* 0x000fe20000040000 */
[----:B------:R-:W1:Y:S10]  /*0820*/  FENCE.VIEW.ASYNC.S ;  /* 0x00000000000073c6 */ /* 0x000e740000000000 */
[----:B-1----:R1:W1:Y:S01]  /*0830*/  @!UP2 SYNCS.EXCH.64 URZ, [UR6+0x40490], UR4 ;  /* 0x04049004063fa5b2 */ /* 0x0022620008000100 */
[----:B------:R1:W1:Y:S01]  /*0840*/  @!UP3 SYNCS.EXCH.64 URZ, [UR6+0x40498], UR4 ;  /* 0x04049804063fb5b2 */ /* 0x0002620008000100 */
[----:B------:R1:W1:Y:S01]  /*0850*/  @!UP4 SYNCS.EXCH.64 URZ, [UR6+0x404a0], UR4 ;  /* 0x0404a004063fc5b2 */ /* 0x0002620008000100 */
[----:B------:R1:W1:Y:S01]  /*0860*/  @!UP5 SYNCS.EXCH.64 URZ, [UR6+0x404a8], UR4 ;  /* 0x0404a804063fd5b2 */ /* 0x0002620008000100 */
[----:B------:R-:W-:Y:S01]  /*0870*/  NOP ;  /* 0x0000000000007918 */ /* 0x000fe20000000000 */
[----:B------:R-:W-:Y:S05]  /*0880*/  @P3 BRA `(.L_x_5) ;  /* 0x0000000000583947 */ /* 0x000fea0003800000 */
[----:B-1----:R-:W1:Y:S01]  /*0890*/  S2UR UR5, SR_CgaCtaId ;  /* 0x00000000000579c3 */ /* 0x002e620000008800 */
[----:B------:R-:W-:Y:S01]  /*08a0*/  UMOV UR4, 0x400 ;  /* 0x0000040000047882 */ /* 0x000fe20000000000 */
[----:B------:R-:W-:Y:S01]  /*08b0*/  UMOV UR6, 0x20 ;  /* 0x0000002000067882 */ /* 0x000fe20000000000 */
[----:B------:R-:W-:Y:S01]  /*08c0*/  UMOV UR7, 0x80 ;  /* 0x0000008000077882 */ /* 0x000fe20000000000 */
[----:B------:R-:W-:Y:S01]  /*08d0*/  ELECT P0, URZ, PT ;  /* 0x00000000003f782f */ /* 0x000fe20003800000 */
[----:B-1----:R-:W-:Y:S02]  /*08e0*/  ULEA UR8, UR5, UR4, 0x18 ;  /* 0x0000000405087291 */ /* 0x002fe4000f8ec03f */
[----:B------:R-:W-:-:S04]  /*08f0*/  UIADD3 UR4, -UR6, 0x100000, URZ ;  /* 0x0010000006047890 */ /* 0x000fc8000fffe13f */
[----:B------:R-:W-:Y:S02]  /*0900*/  USHF.L.U32 UR5, UR4, 0xb, URZ ;  /* 0x0000000b04057899 */ /* 0x000fe4000800063f */
[----:B------:R-:W-:Y:S02]  /*0910*/  USHF.L.U32 UR4, UR4, 0x1, URZ ;  /* 0x0000000104047899 */ /* 0x000fe4000800063f */
        /* <DEDUP_REMOVED lines=13> */
.L_x_5:
[----:B------:R-:W-:Y:S01]  /*09f0*/  VOTEU.ANY UP2, P2 ;  /* 0x00000000003f7886 */ /* 0x000fe20001040100 */
[----:B-1----:R-:W-:Y:S01]  /*0a00*/  UMOV UR4, 0x40 ;  /* 0x0000004000047882 */ /* 0x002fe20000000000 */
[----:B------:R-:W-:Y:S01]  /*0a10*/  ISETP.NE.AND P3, PT, RZ, UR57, PT ;  /* 0x00000039ff007c0c */ /* 0x000fe2000bf65270 */
[----:B------:R-:W-:Y:S01]  /*0a20*/  NOP ;  /* 0x0000000000007918 */ /* 0x000fe20000000000 */
[----:B------:R-:W-:Y:S01]  /*0a30*/  ISETP.EQ.AND P0, PT, R4, 0x2, P1 ;  /* 0x000000020400780c */ /* 0x000fe20000f02270 */
[----:B------:R-:W1:Y:S01]  /*0a40*/  @UP2 S2UR UR7, SR_CgaCtaId ;  /* 0x00000000000729c3 */ /* 0x000e620000008800 */
[----:B------:R-:W-:Y:S01]  /*0a50*/  @UP2 UMOV UR6, 0x400 ;  /* 0x0000040000062882 */ /* 0x000fe20000000000 */
[----:B------:R-:W-:-:S04]  /*0a60*/  @UP2 UIADD3 UR4, -UR4, 0x100000, URZ ;  /* 0x0010000004042890 */ /* 0x000fc8000fffe13f */
[----:B------:R-:W-:Y:S02]  /*0a70*/  @UP2 USHF.L.U32 UR5, UR4, 0xb, URZ ;  /* 0x0000000b04052899 */ /* 0x000fe4000800063f */
[----:B------:R-:W-:Y:S02]  /*0a80*/  @UP2 USHF.L.U32 UR4, UR4, 0x1, URZ ;  /* 0x0000000104042899 */ /* 0x000fe4000800063f */
[----:B-1----:R-:W-:Y:S01]  /*0a90*/  @UP2 ULEA UR6, UR7, UR6, 0x18 ;  /* 0x0000000607062291 */ /* 0x002fe2000f8ec03f */
[----:B------:R-:W-:Y:S01]  /*0aa0*/  VOTEU.ANY UP2, P2 ;  /* 0x00000000003f7886 */ /* 0x000fe20001040100 */
[----:B------:R-:W-:Y:S01]  /*0ab0*/  ISETP.EQ.AND P2, PT, R4, 0x1, P1 ;  /* 0x000000010400780c */ /* 0x000fe20000f42270 */
[----:B------:R-:W1:Y:S09]  /*0ac0*/  FENCE.VIEW.ASYNC.S ;  /* 0x00000000000073c6 */ /* 0x000e720000000000 */
[----:B-1----:R1:W2:Y:S01]  /*0ad0*/  @UP2 SYNCS.EXCH.64 URZ, [UR6+0x404b0], UR4 ;  /* 0x0404b004063f25b2 */ /* 0x0022a20008000100 */
[----:B------:R-:W-:Y:S01]  /*0ae0*/  NOP ;  /* 0x0000000000007918 */ /* 0x000fe20000000000 */
[----:B--234-:R-:W-:Y:S06]  /*0af0*/  BAR.SYNC.DEFER_BLOCKING 0x0 ;  /* 0x0000000000007b1d */ /* 0x01cfec0000010000 */
[----:B------:R-:W-:Y:S05]  /*0b00*/  @!P3 BRA `(.L_x_6) ;  /* 0x000000980070b947 */ /* 0x000fea0003800000 */
[----:B------:R-:W-:-:S06]  /*0b10*/  UISETP.GT.U32.AND UP0, UPT, UR10, 0x3, UPT ;  /* 0x000000030a00788c */ /* 0x000fcc000bf04070 */
[----:B------:R-:W-:-:S13]  /*0b20*/  PLOP3.LUT P0, PT, PT, PT, UP0, 0x80, 0x0 ;  /* 0x000000000000781c */ /* 0x000fda0003f0f008 */
[----:B-1----:R-:W-:Y:S05]  /*0b30*/  @P0 EXIT ;  /* 0x000000000000094d */ /* 0x002fea0003800000 */
.L_x_7:
[----:B------:R-:W-:-:S08]  /*0b40*/  NOP ;  /* 0x0000000000007918 */ /* 0x000fd00000000000 */
[----:B------:R-:W1:Y:S02]  /*0b50*/  USETMAXREG.TRY_ALLOC.CTAPOOL UP0, 0xf0 ;  /* 0x000000f0000079c8 */ /* 0x000e640008000600 */
[----:B-1----:R-:W-:-:S13]  /*0b60*/  PLOP3.LUT P0, PT, PT, PT, UP0, 0x80, 0x0 ;  /* 0x000000000000781c */ /* 0x002fda0003f0f008 */
[----:B------:R-:W-:Y:S05]  /*0b70*/  @!P0 BRA `(.L_x_7) ;  /* 0xfffffffc00f08947 */ /* 0x000fea000383ffff */
[----:B------:R-:W-:Y:S02]  /*0b80*/  ULDC UR4, c[0x0][0xa00] ;  /* 0x0002800000047ab9 */ /* 0x000fe40000000800 */
[----:B------:R-:W-:-:S13]  /*0b90*/  ISETP.GE.AND P0, PT, R17, UR4, PT ;  /* 0x0000000411007c0c */ /* 0x000fda000bf06270 */
[----:B------:R-:W-:Y:S05]  /*0ba0*/  @P0 EXIT ;  /* 0x000000000000094d */ /* 0x000fea0003800000 */
[----:B------:R-:W-:Y:S01]  /*0bb0*/  UISETP.NE.AND UP0, UPT, UR57, 0x1, UPT ;  /* 0x000000013900788c */ /* 0x000fe2000bf05270 */
[----:B------:R-:W-:Y:S01]  /*0bc0*/  MOV R18, RZ ;  /* 0x000000ff00127202 */ /* 0x000fe20000000f00 */
[----:B------:R-:W-:Y:S01]  /*0bd0*/  UMOV UR47, URZ ;  /* 0x0000003f002f7c82 */ /* 0x000fe20008000000 */
[----:B------:R-:W-:Y:S01]  /*0be0*/  UMOV UR59, URZ ;  /* 0x0000003f003b7c82 */ /* 0x000fe20008000000 */
[----:B------:R-:W-:Y:S01]  /*0bf0*/  USEL UR4, URZ, 0x1, UP0 ;  /* 0x000000013f047887 */ /* 0x000fe20008000000 */
[----:B------:R-:W-:-:S05]  /*0c00*/  UMOV UR45, URZ ;  /* 0x0000003f002d7c82 */ /* 0x000fca0008000000 */
[----:B------:R-:W-:-:S07]  /*0c10*/  MOV R22, UR4 ;  /* 0x0000000400167c02 */ /* 0x000fce0008000f00 */
.L_x_69:
[----:B------:R-:W-:Y:S01]  /*0c20*/  ULDC UR8, c[0x0][0xa04] ;  /* 0x0002810000087ab9 */ /* 0x000fe20000000800 */
[----:B------:R-:W-:Y:S01]  /*0c30*/  R2UR UR60, R17 ;  /* 0x00000000113c72ca */ /* 0x000fe200000e0000 */
[----:B------:R-:W-:Y:S01]  /*0c40*/  UISETP.NE.AND UP0, UPT, UR8, 0x1, UPT ;  /* 0x000000010800788c */ /* 0x000fe2000bf05270 */
[----:B------:R-:W-:Y:S01]  /*0c50*/  ULDC UR4, c[0x0][0xa10] ;  /* 0x0002840000047ab9 */ /* 0x000fe20000000800 */
[----:B------:R-:W-:Y:S01]  /*0c60*/  ULDC UR44, c[0x0][0xa1c] ;  /* 0x00028700002c7ab9 */ /* 0x000fe20000000800 */
[----:B------:R-:W-:Y:S02]  /*0c70*/  UISETP.NE.AND UP1, UPT, UR4, 0x1, UPT ;  /* 0x000000010400788c */ /* 0x000fe4000bf25270 */
[----:B------:R-:W-:-:S06]  /*0c80*/  UISETP.NE.AND UP2, UPT, UR57, 0x1, UPT ;  /* 0x000000013900788c */ /* 0x000fcc000bf45270 */
[----:B------:R-:W-:Y:S01]  /*0c90*/  @UP0 ULDC.64 UR6, c[0x0][0xa08] ;  /* 0x0002820000060ab9 */ /* 0x000fe20000000a00 */
[----:B------:R-:W-:Y:S01]  /*0ca0*/  PLOP3.LUT P0, PT, PT, PT, UP2, 0x80, 0x0 ;  /* 0x000000000000781c */ /* 0x000fe20003f0f028 */
[----:B------:R-:W-:-:S03]  /*0cb0*/  UIMAD.WIDE.U32 UR4, UR60, UR6, URZ ;  /* 0x000000063c0472a5 */ /* 0x000fc6000f8e003f */
[----:B------:R-:W-:Y:S01]  /*0cc0*/  @UP1 ULDC UR6, c[0x0][0xa18] ;  /* 0x0002860000061ab9 */ /* 0x000fe20000000800 */
[----:B------:R-:W-:Y:S02]  /*0cd0*/  @UP0 USHF.R.U32.HI UR60, URZ, UR7, UR5 ;  /* 0x000000073f3c0299 */ /* 0x000fe40008011605 */
[----:B------:R-:W-:Y:S01]  /*0ce0*/  UISETP.NE.AND UP0, UPT, UR44, 0x1, UPT ;  /* 0x000000012c00788c */ /* 0x000fe2000bf05270 */
[----:B------:R-:W-:Y:S02]  /*0cf0*/  @UP1 ULDC UR4, c[0x0][0xa14] ;  /* 0x0002850000041ab9 */ /* 0x000fe40000000800 */
[----:B------:R-:W-:Y:S02]  /*0d00*/  UIMAD.WIDE.U32 UR4, UR60, UR4, URZ ;  /* 0x000000043c0472a5 */ /* 0x000fe4000f8e003f */
[----:B-1----:R-:W-:Y:S01]  /*0d10*/  IADD3 R0, RZ, -UR60, RZ ;  /* 0x8000003cff007c10 */ /* 0x002fe2000fffe0ff */
[----:B------:R-:W-:Y:S01]  /*0d20*/  UMOV UR58, UR60 ;  /* 0x0000003c003a7c82 */ /* 0x000fe20008000000 */
[----:B------:R-:W-:-:S03]  /*0d30*/  @UP1 USHF.R.U32.HI UR58, URZ, UR6, UR5 ;  /* 0x000000063f3a1299 */ /* 0x000fc60008011605 */
[----:B------:R-:W-:Y:S01]  /*0d40*/  IMAD R0, R0, UR8, R17 ;  /* 0x0000000800007c24 */ /* 0x000fe2000f8e0211 */
[----:B------:R-:W-:Y:S02]  /*0d50*/  @UP0 ULDC.64 UR6, c[0x0][0xa20] ;  /* 0x0002880000060ab9 */ /* 0x000fe40000000a00 */
[----:B------:R-:W-:Y:S02]  /*0d60*/  UIMAD.WIDE.U32 UR4, UR58, UR6, URZ ;  /* 0x000000063a0472a5 */ /* 0x000fe4000f8e003f */
[----:B------:R-:W-:Y:S01]  /*0d70*/  R2UR UR56, R0 ;  /* 0x00000000003872ca */ /* 0x000fe200000e0000 */
[----:B------:R-:W-:Y:S01]  /*0d80*/  UMOV UR6, UR58 ;  /* 0x0000003a00067c82 */ /* 0x000fe20008000000 */
[----:B------:R-:W-:-:S04]  /*0d90*/  @UP0 USHF.R.U32.HI UR6, URZ, UR7, UR5 ;  /* 0x000000073f060299 */ /* 0x000fc80008011605 */
[----:B------:R-:W-:-:S04]  /*0da0*/  UIADD3 UR4, -UR6, URZ, URZ ;  /* 0x0000003f06047290 */ /* 0x000fc8000fffe13f */
[----:B------:R-:W-:Y:S01]  /*0db0*/  UIMAD UR44, UR44, UR4, UR58 ;  /* 0x000000042c2c72a4 */ /* 0x000fe2000f8e023a */
[----:B------:R-:W-:Y:S11]  /*0dc0*/  @!P0 BRA `(.L_x_8) ;  /* 0x0000000000688947 */ /* 0x000ff60003800000 */
[----:B------:R-:W-:-:S06]  /*0dd0*/  UISETP.NE.AND UP0, UPT, UR57, 0x2, UPT ;  /* 0x000000023900788c */ /* 0x000fcc000bf05270 */
[----:B------:R-:W-:-:S13]  /*0de0*/  PLOP3.LUT P1, PT, PT, PT, UP0, 0x80, 0x0 ;  /* 0x000000000000781c */ /* 0x000fda0003f2f008 */
[----:B------:R-:W-:Y:S05]  /*0df0*/  @!P1 BRA `(.L_x_9) ;  /* 0x0000000000449947 */ /* 0x000fea0003800000 */
[----:B------:R-:W-:-:S06]  /*0e00*/  UISETP.NE.AND UP0, UPT, UR57, 0x3, UPT ;  /* 0x000000033900788c */ /* 0x000fcc000bf05270 */
[----:B------:R-:W-:-:S13]  /*0e10*/  PLOP3.LUT P1, PT, PT, PT, UP0, 0x80, 0x0 ;  /* 0x000000000000781c */ /* 0x000fda0003f2f008 */
[----:B------:R-:W-:Y:S05]  /*0e20*/  @!P1 BRA `(.L_x_10) ;  /* 0x0000000000249947 */ /* 0x000fea0003800000 */
[----:B------:R-:W-:-:S06]  /*0e30*/  UISETP.NE.AND UP0, UPT, UR57, 0x4, UPT ;  /* 0x000000043900788c */ /* 0x000fcc000bf05270 */
[----:B------:R-:W-:-:S13]  /*0e40*/  PLOP3.LUT P1, PT, PT, PT, UP0, 0x80, 0x0 ;  /* 0x000000000000781c */ /* 0x000fda0003f2f008 */
[----:B------:R-:W-:Y:S05]  /*0e50*/  @P1 BRA `(.L_x_11) ;  /* 0x0000000000541947 */ /* 0x000fea0003800000 */
[----:B------:R-:W-:Y:S02]  /*0e60*/  UIADD3 UR4, UR47, -0x1, URZ ;  /* 0xffffffff2f047890 */ /* 0x000fe4000fffe03f */
[----:B------:R-:W-:Y:S02]  /*0e70*/  ULOP3.LUT UR47, UR47, 0x1, URZ, 0xc, !UPT ;  /* 0x000000012f2f7892 */ /* 0x000fe4000f8e0c3f */
[----:B------:R-:W-:-:S04]  /*0e80*/  ULOP3.LUT UR4, UR4, 0x2, URZ, 0xc0, !UPT ;  /* 0x0000000204047892 */ /* 0x000fc8000f8ec03f */
[----:B------:R-:W-:-:S04]  /*0e90*/  USHF.R.U32.HI UR4, URZ, 0x1, UR4 ;  /* 0x000000013f047899 */ /* 0x000fc80008011604 */
[----:B------:R-:W-:Y:S01]  /*0ea0*/  ULOP3.LUT UR59, UR59, UR4, URZ, 0x3c, !UPT ;  /* 0x000000043b3b7292 */ /* 0x000fe2000f8e3c3f */
[----:B------:R-:W-:Y:S11]  /*0eb0*/  BRA `(.L_x_11) ;  /* 0x00000000003c7947 */ /* 0x000ff60003800000 */
.L_x_10:
[----:B------:R-:W-:Y:S02]  /*0ec0*/  ULOP3.LUT UP0, URZ, UR47, 0x2, URZ, 0xc0, !UPT ;  /* 0x000000022f3f7892 */ /* 0x000fe4000f80c03f */
[----:B------:R-:W-:Y:S02]  /*0ed0*/  ULOP3.LUT UR47, UR47, 0x1, URZ, 0xc0, !UPT ;  /* 0x000000012f2f7892 */ /* 0x000fe4000f8ec03f */
[----:B------:R-:W-:-:S04]  /*0ee0*/  USEL UR4, URZ, 0x1, UP0 ;  /* 0x000000013f047887 */ /* 0x000fc80008000000 */
[----:B------:R-:W-:Y:S01]  /*0ef0*/  ULOP3.LUT UR59, UR59, UR4, URZ, 0x3c, !UPT ;  /* 0x000000043b3b7292 */ /* 0x000fe2000f8e3c3f */
[----:B------:R-:W-:Y:S11]  /*0f00*/  BRA `(.L_x_11) ;  /* 0x0000000000287947 */ /* 0x000ff60003800000 */
.L_x_9:
[----:B------:R-:W-:Y:S02]  /*0f10*/  UIADD3 UR4, UR47, 0x1, URZ ;  /* 0x000000012f047890 */ /* 0x000fe4000fffe03f */
[----:B------:R-:W-:Y:S02]  /*0f20*/  ULOP3.LUT UR47, UR47, 0x1, URZ, 0xc, !UPT ;  /* 0x000000012f2f7892 */ /* 0x000fe4000f8e0c3f */
[----:B------:R-:W-:-:S04]  /*0f30*/  UISETP.GT.U32.AND UP0, UPT, UR4, 0x1, UPT ;  /* 0x000000010400788c */ /* 0x000fc8000bf04070 */
[----:B------:R-:W-:-:S04]  /*0f40*/  USEL UR4, URZ, 0x1, !UP0 ;  /* 0x000000013f047887 */ /* 0x000fc8000c000000 */
[----:B------:R-:W-:Y:S01]  /*0f50*/  ULOP3.LUT UR59, UR59, UR4, URZ, 0x3c, !UPT ;  /* 0x000000043b3b7292 */ /* 0x000fe2000f8e3c3f */
[----:B------:R-:W-:Y:S11]  /*0f60*/  BRA `(.L_x_11) ;  /* 0x0000000000107947 */ /* 0x000ff60003800000 */
.L_x_8:
[----:B------:R-:W-:Y:S02]  /*0f70*/  UISETP.GT.U32.AND UP0, UPT, UR47, 0x1, UPT ;  /* 0x000000012f00788c */ /* 0x000fe4000bf04070 */
[----:B------:R-:W-:Y:S02]  /*0f80*/  ULOP3.LUT UR47, UR47, 0x1, URZ, 0xc0, !UPT ;  /* 0x000000012f2f7892 */ /* 0x000fe4000f8ec03f */
[----:B------:R-:W-:-:S04]  /*0f90*/  USEL UR4, URZ, 0x1, !UP0 ;  /* 0x000000013f047887 */ /* 0x000fc8000c000000 */
[----:B------:R-:W-:-:S12]  /*0fa0*/  ULOP3.LUT UR59, UR59, UR4, URZ, 0x3c, !UPT ;  /* 0x000000043b3b7292 */ /* 0x000fd8000f8e3c3f */
.L_x_11:
[----:B------:R-:W-:Y:S05]  /*0fb0*/  @!P0 BRA `(.L_x_12) ;  /* 0x00000000003c8947 */ /* 0x000fea0003800000 */
        /* <DEDUP_REMOVED lines=9> */
[----:B------:R-:W-:Y:S01]  /*1050*/  ULEA UR56, UR56, 0x3, 0x1 ;  /* 0x0000000338387891 */ /* 0x000fe2000f8e083f */
[----:B------:R-:W-:Y:S11]  /*1060*/  BRA `(.L_x_15) ;  /* 0x0000000000147947 */ /* 0x000ff60003800000 */
.L_x_14:
[----:B------:R-:W-:Y:S01]  /*1070*/  ULEA UR56, UR56, 0x2, 0x1 ;  /* 0x0000000238387891 */ /* 0x000fe2000f8e083f */
[----:B------:R-:W-:Y:S11]  /*1080*/  BRA `(.L_x_15) ;  /* 0x00000000000c7947 */ /* 0x000ff60003800000 */
.L_x_13:
[----:B------:R-:W-:Y:S01]  /*1090*/  ULEA UR56, UR56, 0x1, 0x1 ;  /* 0x0000000138387891 */ /* 0x000fe2000f8e083f */
[----:B------:R-:W-:Y:S11]  /*10a0*/  BRA `(.L_x_15) ;  /* 0x0000000000047947 */ /* 0x000ff60003800000 */
.L_x_12:
[----:B------:R-:W-:-:S12]  /*10b0*/  USHF.L.U32 UR56, UR56, 0x1, URZ ;  /* 0x0000000138387899 */ /* 0x000fd8000800063f */
.L_x_15:
[----:B------:R-:W-:-:S04]  /*10c0*/  ULOP3.LUT UR4, UR61, 0x1, URZ, 0xfc, !UPT ;  /* 0x000000013d047892 */ /* 0x000fc8000f8efc3f */
[----:B------:R-:W-:-:S06]  /*10d0*/  UISETP.NE.AND UP0, UPT, UR4, 0x3, UPT ;  /* 0x000000030400788c */ /* 0x000fcc000bf05270 */
[----:B------:R-:W-:-:S13]  /*10e0*/  PLOP3.LUT P0, PT, PT, PT, UP0, 0x80, 0x0 ;  /* 0x000000000000781c */ /* 0x000fda0003f0f008 */
[----:B------:R-:W-:Y:S05]  /*10f0*/  @!P0 BRA `(.L_x_16) ;  /* 0x0000000000048947 */ /* 0x000fea0003800000 */
[----:B------:R-:W-:Y:S01]  /*1100*/  BPT.TRAP 0x1 ;  /* 0x000000040000795c */ /* 0x000fe20000300000 */
.L_x_16:
[----:B------:R-:W1:Y:S01]  /*1110*/  S2UR UR5, SR_CgaCtaId ;  /* 0x00000000000579c3 */ /* 0x000e620000008800 */
[----:B------:R-:W-:Y:S01]  /*1120*/  UMOV UR4, 0x400 ;  /* 0x0000040000047882 */ /* 0x000fe20000000000 */
[----:B------:R-:W-:Y:S02]  /*1130*/  MOV R0, UR59 ;  /* 0x0000003b00007c02 */ /* 0x000fe40008000f00 */
[----:B------:R-:W-:Y:S02]  /*1140*/  R2UR UR7, R16 ;  /* 0x00000000100772ca */ /* 0x000fe400000e0000 */
[----:B------:R-:W-:Y:S01]  /*1150*/  SHF.L.U32 R0, R0, 0x1f, RZ ;  /* 0x0000001f00007819 */ /* 0x000fe200000006ff */
[----:B-1----:R-:W-:-:S10]  /*1160*/  ULEA UR4, UR5, UR4, 0x18 ;  /* 0x0000000405047291 */ /* 0x002fd4000f8ec03f */
[----:B------:R-:W-:Y:S02]  /*1170*/  ULOP3.LUT UR5, UR7, 0x1, URZ, 0xfc, !UPT ;  /* 0x0000000107057892 */ /* 0x000fe4000f8efc3f */
[----:B------:R-:W-:Y:S02]  /*1180*/  ULEA UR6, UR47, UR4, 0x3 ;  /* 0x000000042f067291 */ /* 0x000fe4000f8e183f */
[----:B------:R-:W-:-:S06]  /*1190*/  UISETP.NE.AND UP0, UPT, UR5, 0x3, UPT ;  /* 0x000000030500788c */ /* 0x000fcc000bf05270 */
[----:B------:R-:W-:Y:S01]  /*11a0*/  PLOP3.LUT P0, PT, PT, PT, UP0, 0x80, 0x0 ;  /* 0x000000000000781c */ /* 0x000fe20003f0f008 */
[----:B------:R-:W1:Y:S02]  /*11b0*/  SYNCS.PHASECHK.TRANS64.TRYWAIT P1, [UR6+0x40450], R0 ;  /* 0x04045000ff0075a7 */ /* 0x000e640008020146 */
[----:B-1----:R-:W-:Y:S10]  /*11c0*/  @!P1 BRA `(.L_x_17) ;  /* 0x000000b000989947 */ /* 0x002ff40003800000 */
.L_x_115:
[----:B------:R-:W-:Y:S05]  /*11d0*/  @!P0 BRA `(.L_x_18) ;  /* 0x0000000000048947 */ /* 0x000fea0003800000 */
[----:B------:R-:W-:Y:S01]  /*11e0*/  BPT.TRAP 0x1 ;  /* 0x000000040000795c */ /* 0x000fe20000300000 */
.L_x_18:
[----:B------:R-:W-:Y:S01]  /*11f0*/  ULEA UR7, UR45, UR4, 0x3 ;  /* 0x000000042d077291 */ /* 0x000fe2000f8e183f */
[----:B-1----:R-:W-:Y:S01]  /*1200*/  SHF.L.U32 R0, R18, 0x1f, RZ ;  /* 0x0000001f12007819 */ /* 0x002fe200000006ff */
[----:B------:R-:W-:Y:S01]  /*1210*/  UIADD3 UR40, UR4, 0x40490, URZ ;  /* 0x0004049004287890 */ /* 0x000fe2000fffe03f */
[----:B------:R-:W-:Y:S01]  /*1220*/  SHF.L.U32 R3, R22, 0x1f, RZ ;  /* 0x0000001f16037819 */ /* 0x000fe200000006ff */
[----:B------:R-:W-:Y:S02]  /*1230*/  ULEA UR6, UR57, 0xfffffff8, 0x3 ;  /* 0xfffffff839067891 */ /* 0x000fe4000f8e183f */
[----:B------:R-:W-:Y:S02]  /*1240*/  ULEA UR5, UR57, UR40, 0x3 ;  /* 0x0000002839057291 */ /* 0x000fe4000f8e183f */
[----:B------:R-:W-:Y:S01]  /*1250*/  ULOP3.LUT UR6, UR6, 0x8, URZ, 0xc, !UPT ;  /* 0x0000000806067892 */ /* 0x000fe2000f8e0c3f */
[----:B------:R-:W1:Y:S02]  /*1260*/  SYNCS.PHASECHK.TRANS64.TRYWAIT P1, [UR7+0x40400], R0 ;  /* 0x04040000ff0075a7 */ /* 0x000e640008020147 */
[----:B-1----:R-:W-:Y:S09]  /*1270*/  @!P1 BRA `(.L_x_19) ;  /* 0x000000b000849947 */ /* 0x002ff20003800000 */
.L_x_116:
[----:B------:R-:W2:Y:S02]  /*1280*/  SYNCS.PHASECHK.TRANS64.TRYWAIT P1, [UR5+-0x8], R3 ;  /* 0xfffff803ff0075a7 */ /* 0x000ea40008020145 */
[----:B--2---:R-:W-:Y:S05]  /*1290*/  @!P1 BRA `(.L_x_20) ;  /* 0x000000b000949947 */ /* 0x004fea0003800000 */
.L_x_117:
[----:B------:R-:W-:Y:S01]  /*12a0*/  UIADD3 UR8, UR4, 0xa000, URZ ;  /* 0x0000a00004087890 */ /* 0x000fe2000fffe03f */
[----:B------:R-:W-:Y:S01]  /*12b0*/  WARPGROUP.ARRIVE ;  /* 0x00000000000079c5 */ /* 0x000fe20000000000 */
[----:B------:R-:W-:Y:S02]  /*12c0*/  USHF.R.U32.HI UR5, URZ, 0x4, UR4 ;  /* 0x000000043f057899 */ /* 0x000fe40008011604 */
[----:B------:R-:W-:Y:S02]  /*12d0*/  USHF.R.U32.HI UR9, URZ, 0x4, UR8 ;  /* 0x000000043f097899 */ /* 0x000fe40008011608 */
[----:B------:R-:W-:Y:S02]  /*12e0*/  ULOP3.LUT UR8, UR5, 0x3fff, URZ, 0xc0, !UPT ;  /* 0x00003fff05087892 */ /* 0x000fe4000f8ec03f */
[----:B------:R-:W-:Y:S02]  /*12f0*/  ULOP3.LUT UR5, UR9, 0x3fff, URZ, 0xc0, !UPT ;  /* 0x00003fff09057892 */ /* 0x000fe4000f8ec03f */
[----:B------:R-:W-:-:S02]  /*1300*/  ULOP3.LUT UR8, UR8, 0x10000, URZ, 0xfc, !UPT ;  /* 0x0001000008087892 */ /* 0x000fc4000f8efc3f */
[----:B------:R-:W-:Y:S02]  /*1310*/  ULOP3.LUT UR46, UR5, 0x10000, URZ, 0xfc, !UPT ;  /* 0x00010000052e7892 */ /* 0x000fe4000f8efc3f */
[----:B------:R-:W-:Y:S02]  /*1320*/  UIMAD UR52, UR47, 0x500, UR8 ;  /* 0x000005002f3478a4 */ /* 0x000fe4000f8e0208 */
[----:B------:R-:W-:Y:S01]  /*1330*/  UIMAD UR54, UR45, 0xa00, UR46 ;  /* 0x00000a002d3678a4 */ /* 0x000fe2000f8e022e */
[----:B------:R-:W-:Y:S01]  /*1340*/  UMOV UR53, 0x80000020 ;  /* 0x8000002000357882 */ /* 0x000fe20000000000 */
[----:B------:R-:W-:Y:S01]  /*1350*/  UMOV UR55, 0x80000020 ;  /* 0x8000002000377882 */ /* 0x000fe20000000000 */
[----:B------:R-:W-:Y:S02]  /*1360*/  UIADD3 UR8, UR52, 0x2, URZ ;  /* 0x0000000234087890 */ /* 0x000fe4000fffe03f */
[----:B------:R-:W-:Y:S01]  /*1370*/  UIADD3 UR10, UR54, 0x2, URZ ;  /* 0x00000002360a7890 */ /* 0x000fe2000fffe03f */
[----:B------:R-:W-:-:S03]  /*1380*/  UMOV UR9, 0x80000020 ;  /* 0x8000002000097882 */ /* 0x000fc60000000000 */
[----:B------:R-:W-:Y:S01]  /*1390*/  HGMMA.64x128x16.F32 R24, gdesc[UR52], RZ, !UPT, gsb0 ;  /* 0x01e00000341879f0 */ /* 0x000fe2000c0008ff */
[----:B------:R-:W-:Y:S01]  /*13a0*/  UMOV UR11, 0x80000020 ;  /* 0x80000020000b7882 */ /* 0x000fe20000000000 */
[----:B------:R-:W-:Y:S02]  /*13b0*/  UIADD3 UR12, UR52, 0x100, URZ ;  /* 0x00000100340c7890 */ /* 0x000fe4000fffe03f */
[----:B------:R-:W-:Y:S01]  /*13c0*/  UIADD3 UR14, UR54, 0x200, URZ ;  /* 0x00000200360e7890 */ /* 0x000fe2000fffe03f */
[----:B------:R-:W-:Y:S01]  /*13d0*/  UMOV UR13, 0x80000020 ;  /* 0x80000020000d7882 */ /* 0x000fe20000000000 */
[----:B------:R-:W-:Y:S01]  /*13e0*/  UMOV UR15, 0x80000020 ;  /* 0x80000020000f7882 */ /* 0x000fe20000000000 */
[----:B------:R-:W-:Y:S02]  /*13f0*/  UIADD3 UR16, UR52, 0x102, URZ ;  /* 0x0000010234107890 */ /* 0x000fe4000fffe03f */
[----:B------:R-:W-:Y:S01]  /*1400*/  UIADD3 UR18, UR54, 0x202, URZ ;  /* 0x0000020236127890 */ /* 0x000fe2000fffe03f */
[----:B------:R-:W-:Y:S01]  /*1410*/  UMOV UR17, 0x80000020 ;  /* 0x8000002000117882 */ /* 0x000fe20000000000 */
[----:B------:R-:W-:Y:S01]  /*1420*/  UMOV UR19, 0x80000020 ;  /* 0x8000002000137882 */ /* 0x000fe20000000000 */
[----:B------:R-:W-:-:S02]  /*1430*/  UIADD3 UR20, UR52, 0x200, URZ ;  /* 0x0000020034147890 */ /* 0x000fc4000fffe03f */
[----:B------:R-:W-:Y:S01]  /*1440*/  UIADD3 UR22, UR54, 0x400, URZ ;  /* 0x0000040036167890 */ /* 0x000fe2000fffe03f */
[----:B------:R-:W-:Y:S01]  /*1450*/  UMOV UR21, 0x80000020 ;  /* 0x8000002000157882 */ /* 0x000fe20000000000 */
        /* <DEDUP_REMOVED lines=21> */
[----:B------:R-:W-:-:S02]  /*15b0*/  WARPGROUP.DEPBAR.LE gsb0, 0x0 ;  /* 0x00008000000079c5 */ /* 0x000fc40000010000 */
[----:B------:R-:W-:-:S06]  /*15c0*/  WARPGROUP.ARRIVE ;  /* 0x00000000000079c5 */ /* 0x000fcc0000000000 */
[----:B------:R-:W-:Y:S01]  /*15d0*/  HGMMA.64x128x16.F32 R24, gdesc[UR8], R24, gsb0 ;  /* 0x01e00000081879f0 */ /* 0x000fe20008000818 */
[----:B------:R-:W-:Y:S02]  /*15e0*/  ULDC UR10, c[0x0][0x604] ;  /* 0x00018100000a7ab9 */ /* 0x000fe40000000800 */
[----:B------:R-:W-:Y:S02]  /*15f0*/  WARPGROUP.DEPBAR.LE gsb0, 0x0 ;  /* 0x00008000000079c5 */ /* 0x000fe40000010000 */
[----:B------:R-:W-:-:S07]  /*1600*/  WARPGROUP.ARRIVE ;  /* 0x00000000000079c5 */ /* 0x000fce0000000000 */
[----:B------:R-:W-:Y:S03]  /*1610*/  HGMMA.64x128x16.F32 R24, gdesc[UR12], R24, gsb0 ;  /* 0x01e000000c1879f0 */ /* 0x000fe60008000818 */
        /* <DEDUP_REMOVED lines=22> */
[----:B-1----:R-:W-:-:S04]  /*1780*/  FMNMX R3, R24, R25, !PT ;  /* 0x0000001918037209 */ /* 0x002fc80007800000 */
[----:B------:R-:W-:-:S04]  /*1790*/  FMNMX R0, R28, R3, !PT ;  /* 0x000000031c007209 */ /* 0x000fc80007800000 */
        /* <DEDUP_REMOVED lines=28> */
[----:B------:R-:W-:-:S05]  /*1960*/  FMNMX R0, R85, R0, !PT ;  /* 0x0000000055007209 */ /* 0x000fca0007800000 */
[----:B------:R-:W1:Y:S02]  /*1970*/  SHFL.BFLY PT, R3, R0, 0x1, 0x1f ;  /* 0x0c201f0000037f89 */ /* 0x000e6400000e0000 */
[----:B-1----:R-:W-:-:S05]  /*1980*/  FMNMX R3, R0, R3, !PT ;  /* 0x0000000300037209 */ /* 0x002fca0007800000 */
[----:B------:R-:W1:Y:S02]  /*1990*/  SHFL.BFLY PT, R4, R3, 0x2, 0x1f ;  /* 0x0c401f0003047f89 */ /* 0x000e6400000e0000 */
[----:B-1----:R-:W-:Y:S02]  /*19a0*/  FMNMX R4, R3, R4, !PT ;  /* 0x0000000403047209 */ /* 0x002fe40007800000 */
[----:B------:R-:W-:Y:S02]  /*19b0*/  FMNMX R3, R26, R27, !PT ;  /* 0x0000001b1a037209 */ /* 0x000fe40007800000 */
[----:B------:R-:W-:Y:S02]  /*19c0*/  FSETP.NEU.AND P1, PT, R4, -INF , PT ;  /* 0xff8000000400780b */ /* 0x000fe40003f2d000 */
[----:B------:R-:W-:Y:S02]  /*19d0*/  FMNMX R0, R30, R3, !PT ;  /* 0x000000031e007209 */ /* 0x000fe40007800000 */
[----:B------:R-:W-:-:S02]  /*19e0*/  FSEL R5, R4, RZ, P1 ;  /* 0x000000ff04057208 */ /* 0x000fc40000800000 */
[----:B------:R-:W-:-:S03]  /*19f0*/  FMNMX R3, R31, R0, !PT ;  /* 0x000000001f037209 */ /* 0x000fc60007800000 */
[----:B------:R-:W-:Y:S01]  /*1a00*/  FMUL R14, R5, UR10 ;  /* 0x0000000a050e7c20 */ /* 0x000fe20008400000 */
[----:B------:R-:W-:-:S03]  /*1a10*/  FMNMX R0, R34, R3, !PT ;  /* 0x0000000322007209 */ /* 0x000fc60007800000 */
[--C-:B------:R-:W-:Y:S01]  /*1a20*/  FFMA R24, R24, UR10, -R14.reuse ;  /* 0x0000000a18187c23 */ /* 0x100fe2000800080e */
[--C-:B------:R-:W-:Y:S01]  /*1a30*/  FFMA R7, R25, UR10, -R14.reuse ;  /* 0x0000000a19077c23 */ /* 0x100fe2000800080e */
[--C-:B------:R-:W-:Y:S01]  /*1a40*/  FFMA R6, R28, UR10, -R14.reuse ;  /* 0x0000000a1c067c23 */ /* 0x100fe2000800080e */
[--C-:B------:R-:W-:Y:S01]  /*1a50*/  FFMA R8, R36, UR10, -R14.reuse ;  /* 0x0000000a24087c23 */ /* 0x100fe2000800080e */
[----:B------:R-:W-:Y:S01]  /*1a60*/  FMNMX R3, R35, R0, !PT ;  /* 0x0000000023037209 */ /* 0x000fe20007800000 */
[--C-:B------:R-:W-:Y:S01]  /*1a70*/  FFMA R9, R29, UR10, -R14.reuse ;  /* 0x0000000a1d097c23 */ /* 0x100fe2000800080e */
[----:B------:R-:W-:Y:S01]  /*1a80*/  FSETP.GEU.AND P5, PT, R24, -126, PT ;  /* 0xc2fc00001800780b */ /* 0x000fe20003fae000 */
[--C-:B------:R-:W-:Y:S01]  /*1a90*/  FFMA R11, R33, UR10, -R14.reuse ;  /* 0x0000000a210b7c23 */ /* 0x100fe2000800080e */
[----:B------:R-:W-:Y:S01]  /*1aa0*/  FSETP.GEU.AND P3, PT, R7, -126, PT ;  /* 0xc2fc00000700780b */ /* 0x000fe20003f6e000 */
[--C-:B------:R-:W-:Y:S01]  /*1ab0*/  FFMA R13, R37, UR10, -R14.reuse ;  /* 0x0000000a250d7c23 */ /* 0x100fe2000800080e */
[----:B------:R-:W-:Y:S01]  /*1ac0*/  FSETP.GEU.AND P2, PT, R6, -126, PT ;  /* 0xc2fc00000600780b */ /* 0x000fe20003f4e000 */
[--C-:B------:R-:W-:Y:S01]  /*1ad0*/  FFMA R28, R32, UR10, -R14.reuse ;  /* 0x0000000a201c7c23 */ /* 0x100fe2000800080e */
[----:B------:R-:W-:Y:S01]  /*1ae0*/  FMNMX R0, R38, R3, !PT ;  /* 0x0000000326007209 */ /* 0x000fe20007800000 */
[--C-:B------:R-:W-:Y:S01]  /*1af0*/  FFMA R32, R40, UR10, -R14.reuse ;  /* 0x0000000a28207c23 */ /* 0x100fe2000800080e */
[----:B------:R-:W-:Y:S01]  /*1b00*/  FSETP.GEU.AND P4, PT, R9, -126, PT ;  /* 0xc2fc00000900780b */ /* 0x000fe20003f8e000 */
[--C-:B------:R-:W-:Y:S01]  /*1b10*/  FFMA R36, R48, UR10, -R14.reuse ;  /* 0x0000000a30247c23 */ /* 0x100fe2000800080e */
[----:B------:R-:W-:Y:S01]  /*1b20*/  FMNMX R3, R39, R0, !PT ;  /* 0x0000000027037209 */ /* 0x000fe20007800000 */
[--C-:B------:R-:W-:Y:S01]  /*1b30*/  FFMA R15, R41, UR10, -R14.reuse ;  /* 0x0000000a290f7c23 */ /* 0x100fe2000800080e */
[----:B------:R-:W-:Y:S01]  /*1b40*/  FSETP.GEU.AND P1, PT, R11, -126, PT ;  /* 0xc2fc00000b00780b */ /* 0x000fe20003f2e000 */
[----:B------:R-:W-:Y:S01]  /*1b50*/  @!P5 FMUL R24, R24, 0.5 ;  /* 0x3f0000001818d820 */ /* 0x000fe20000400000 */
[----:B------:R-:W-:Y:S01]  /*1b60*/  FMNMX R0, R42, R3, !PT ;  /* 0x000000032a007209 */ /* 0x000fe20007800000 */
[----:B------:R-:W-:Y:S01]  /*1b70*/  @!P3 FMUL R7, R7, 0.5 ;  /* 0x3f0000000707b820 */ /* 0x000fe20000400000 */
[----:B------:R-:W-:Y:S01]  /*1b80*/  FSETP.GEU.AND P6, PT, R28, -126, PT ;  /* 0xc2fc00001c00780b */ /* 0x000fe20003fce000 */
[----:B------:R-:W-:Y:S01]  /*1b90*/  @!P2 FMUL R6, R6, 0.5 ;  /* 0x3f0000000606a820 */ /* 0x000fe20000400000 */
[----:B------:R-:W-:Y:S01]  /*1ba0*/  FMNMX R3, R43, R0, !PT ;  /* 0x000000002b037209 */ /* 0x000fe20007800000 */
[----:B------:R-:W1:Y:S01]  /*1bb0*/  MUFU.EX2 R24, R24 ;  /* 0x0000001800187308 */ /* 0x000e620000000800 */
[--C-:B------:R-:W-:Y:S01]  /*1bc0*/  FFMA R21, R45, UR10, -R14.reuse ;  /* 0x0000000a2d157c23 */ /* 0x100fe2000800080e */
[----:B------:R-:W-:Y:S01]  /*1bd0*/  @!P4 FMUL R9, R9, 0.5 ;  /* 0x3f0000000909c820 */ /* 0x000fe20000400000 */
[----:B------:R-:W-:Y:S01]  /*1be0*/  FMNMX R0, R46, R3, !PT ;  /* 0x000000032e007209 */ /* 0x000fe20007800000 */
[--C-:B------:R-:W-:Y:S01]  /*1bf0*/  FFMA R23, R49, UR10, -R14.reuse ;  /* 0x0000000a31177c23 */ /* 0x100fe2000800080e */
[--C-:B------:R-:W-:Y:S01]  /*1c00*/  FFMA R10, R44, UR10, -R14.reuse ;  /* 0x0000000a2c0a7c23 */ /* 0x100fe2000800080e */
[----:B------:R-:W-:Y:S01]  /*1c10*/  @!P1 FMUL R11, R11, 0.5 ;  /* 0x3f0000000b0b9820 */ /* 0x000fe20000400000 */
[----:B------:R-:W-:Y:S01]  /*1c20*/  FMNMX R3, R47, R0, !PT ;  /* 0x000000002f037209 */ /* 0x000fe20007800000 */
[----:B------:R-:W2:Y:S01]  /*1c30*/  MUFU.EX2 R7, R7 ;  /* 0x0000000700077308 */ /* 0x000ea20000000800 */
[--C-:B------:R-:W-:Y:S01]  /*1c40*/  FFMA R12, R52, UR10, -R14.reuse ;  /* 0x0000000a340c7c23 */ /* 0x100fe2000800080e */
[----:B------:R-:W-:Y:S01]  /*1c50*/  @!P6 FMUL R28, R28, 0.5 ;  /* 0x3f0000001c1ce820 */ /* 0x000fe20000400000 */
[----:B------:R-:W-:Y:S01]  /*1c60*/  FMNMX R0, R50, R3, !PT ;  /* 0x0000000332007209 */ /* 0x000fe20007800000 */
[--C-:B------:R-:W-:Y:S01]  /*1c70*/  FFMA R33, R60, UR10, -R14.reuse ;  /* 0x0000000a3c217c23 */ /* 0x100fe2000800080e */
[--C-:B------:R-:W-:Y:S01]  /*1c80*/  FFMA R25, R53, UR10, -R14.reuse ;  /* 0x0000000a35197c23 */ /* 0x100fe2000800080e */
[--C-:B------:R-:W-:Y:S01]  /*1c90*/  FFMA R40, R57, UR10, -R14.reuse ;  /* 0x0000000a39287c23 */ /* 0x100fe2000800080e */
[----:B------:R-:W-:Y:S01]  /*1ca0*/  FMNMX R3, R51, R0, !PT ;  /* 0x0000000033037209 */ /* 0x000fe20007800000 */
[----:B------:R-:W3:Y:S01]  /*1cb0*/  MUFU.EX2 R6, R6 ;  /* 0x0000000600067308 */ /* 0x000ee20000000800 */
[----:B-1----:R-:W-:Y:S01]  /*1cc0*/  @!P5 FMUL R24, R24, R24 ;  /* 0x000000181818d220 */ /* 0x002fe20000400000 */
[----:B------:R-:W-:Y:S01]  /*1cd0*/  FSETP.GEU.AND P5, PT, R8, -126, PT ;  /* 0xc2fc00000800780b */ /* 0x000fe20003fae000 */
[--C-:B------:R-:W-:Y:S01]  /*1ce0*/  FFMA R61, R61, UR10, -R14.reuse ;  /* 0x0000000a3d3d7c23 */ /* 0x100fe2000800080e */
[----:B------:R-:W-:Y:S01]  /*1cf0*/  FMNMX R0, R54, R3, !PT ;  /* 0x0000000336007209 */ /* 0x000fe20007800000 */
[--C-:B------:R-:W-:Y:S01]  /*1d00*/  FFMA R29, R56, UR10, -R14.reuse ;  /* 0x0000000a381d7c23 */ /* 0x100fe2000800080e */
[--C-:B------:R-:W-:Y:S01]  /*1d10*/  FFMA R64, R64, UR10, -R14.reuse ;  /* 0x0000000a40407c23 */ /* 0x100fe2000800080e */
[--C-:B------:R-:W-:Y:S01]  /*1d20*/  FFMA R72, R72, UR10, -R14.reuse ;  /* 0x0000000a48487c23 */ /* 0x100fe2000800080e */
[----:B------:R-:W1:Y:S01]  /*1d30*/  MUFU.EX2 R9, R9 ;  /* 0x0000000900097308 */ /* 0x000e620000000800 */
[----:B--2---:R-:W-:Y:S01]  /*1d40*/  @!P3 FMUL R7, R7, R7 ;  /* 0x000000070707b220 */ /* 0x004fe20000400000 */
[----:B------:R-:W-:Y:S01]  /*1d50*/  FSETP.GEU.AND P3, PT, R13, -126, PT ;  /* 0xc2fc00000d00780b */ /* 0x000fe20003f6e000 */
[--C-:B------:R-:W-:Y:S01]  /*1d60*/  FFMA R65, R65, UR10, -R14.reuse ;  /* 0x0000000a41417c23 */ /* 0x100fe2000800080e */
[----:B------:R-:W-:Y:S01]  /*1d70*/  FMNMX R3, R55, R0, !PT ;  /* 0x0000000037037209 */ /* 0x000fe20007800000 */
[--C-:B------:R-:W-:Y:S01]  /*1d80*/  FFMA R69, R69, UR10, -R14.reuse ;  /* 0x0000000a45457c23 */ /* 0x100fe2000800080e */
[--C-:B------:R-:W-:Y:S01]  /*1d90*/  FFMA R73, R73, UR10, -R14.reuse ;  /* 0x0000000a49497c23 */ /* 0x100fe2000800080e */
[----:B------:R-:W-:Y:S01]  /*1da0*/  @!P5 FMUL R8, R8, 0.5 ;  /* 0x3f0000000808d820 */ /* 0x000fe20000400000 */
[----:B------:R-:W2:Y:S01]  /*1db0*/  MUFU.EX2 R11, R11 ;  /* 0x0000000b000b7308 */ /* 0x000ea20000000800 */
[----:B---3--:R-:W-:Y:S01]  /*1dc0*/  @!P2 FMUL R6, R6, R6 ;  /* 0x000000060606a220 */ /* 0x008fe20000400000 */
[----:B------:R-:W-:Y:S01]  /*1dd0*/  FSETP.GEU.AND P2, PT, R32, -126, PT ;  /* 0xc2fc00002000780b */ /* 0x000fe20003f4e000 */
[--C-:B------:R-:W-:Y:S01]  /*1de0*/  FFMA R76, R76, UR10, -R14.reuse ;  /* 0x0000000a4c4c7c23 */ /* 0x100fe2000800080e */
[----:B------:R-:W-:Y:S01]  /*1df0*/  FMNMX R0, R58, R3, !PT ;  /* 0x000000033a007209 */ /* 0x000fe20007800000 */
[--C-:B------:R-:W-:Y:S01]  /*1e00*/  FFMA R81, R81, UR10, -R14.reuse ;  /* 0x0000000a51517c23 */ /* 0x100fe2000800080e */
[--C-:B------:R-:W-:Y:S01]  /*1e10*/  FFMA R68, R68, UR10, -R14.reuse ;  /* 0x0000000a44447c23 */ /* 0x100fe2000800080e */
[----:B------:R-:W-:Y:S01]  /*1e20*/  @!P3 FMUL R13, R13, 0.5 ;  /* 0x3f0000000d0db820 */ /* 0x000fe20000400000 */
[----:B------:R-:W3:Y:S01]  /*1e30*/  MUFU.EX2 R8, R8 ;  /* 0x0000000800087308 */ /* 0x000ee20000000800 */
[----:B------:R-:W-:Y:S01]  /*1e40*/  FMNMX R3, R59, R0, !PT ;  /* 0x000000003b037209 */ /* 0x000fe20007800000 */
[----:B-1----:R-:W-:Y:S01]  /*1e50*/  @!P4 FMUL R9, R9, R9 ;  /* 0x000000090909c220 */ /* 0x002fe20000400000 */
[----:B------:R-:W-:Y:S01]  /*1e60*/  FSETP.GEU.AND P4, PT, R15, -126, PT ;  /* 0xc2fc00000f00780b */ /* 0x000fe20003f8e000 */
[--C-:B------:R-:W-:Y:S01]  /*1e70*/  FFMA R77, R77, UR10, -R14.reuse ;  /* 0x0000000a4d4d7c23 */ /* 0x100fe2000800080e */
[----:B------:R-:W-:Y:S01]  /*1e80*/  FMNMX R0, R62, R3, !PT ;  /* 0x000000033e007209 */ /* 0x000fe20007800000 */
[--C-:B------:R-:W-:Y:S01]  /*1e90*/  FFMA R80, R80, UR10, -R14.reuse ;  /* 0x0000000a50507c23 */ /* 0x100fe2000800080e */
[----:B------:R-:W-:Y:S01]  /*1ea0*/  @!P2 FMUL R32, R32, 0.5 ;  /* 0x3f0000002020a820 */ /* 0x000fe20000400000 */
[----:B------:R-:W1:Y:S01]  /*1eb0*/  MUFU.EX2 R13, R13 ;  /* 0x0000000d000d7308 */ /* 0x000e620000000800 */
[----:B--2---:R-:W-:Y:S01]  /*1ec0*/  @!P1 FMUL R11, R11, R11 ;  /* 0x0000000b0b0b9220 */ /* 0x004fe20000400000 */
[----:B------:R-:W-:Y:S01]  /*1ed0*/  FMNMX R3, R63, R0, !PT ;  /* 0x000000003f037209 */ /* 0x000fe20007800000 */
[--C-:B------:R-:W-:Y:S01]  /*1ee0*/  FFMA R84, R84, UR10, -R14.reuse ;  /* 0x0000000a54547c23 */ /* 0x100fe2000800080e */
[----:B------:R-:W-:Y:S01]  /*1ef0*/  FSETP.GEU.AND P1, PT, R21, -126, PT ;  /* 0xc2fc00001500780b */ /* 0x000fe20003f2e000 */
[----:B------:R-:W-:Y:S01]  /*1f00*/  FFMA R85, R85, UR10, -R14 ;  /* 0x0000000a55557c23 */ /* 0x000fe2000800080e */
[----:B------:R-:W-:-:S02]  /*1f10*/  FMNMX R0, R66, R3, !PT ;  /* 0x0000000342007209 */ /* 0x000fc40007800000 */
[----:B------:R-:W2:Y:S01]  /*1f20*/  MUFU.EX2 R28, R28 ;  /* 0x0000001c001c7308 */ /* 0x000ea20000000800 */
[----:B---3--:R-:W-:Y:S01]  /*1f30*/  @!P5 FMUL R8, R8, R8 ;  /* 0x000000080808d220 */ /* 0x008fe20000400000 */
[----:B------:R-:W-:Y:S01]  /*1f40*/  FSETP.GEU.AND P5, PT, R36, -126, PT ;  /* 0xc2fc00002400780b */ /* 0x000fe20003fae000 */
[----:B------:R-:W-:Y:S01]  /*1f50*/  @!P4 FMUL R15, R15, 0.5 ;  /* 0x3f0000000f0fc820 */ /* 0x000fe20000400000 */
[----:B------:R-:W-:-:S04]  /*1f60*/  FMNMX R3, R67, R0, !PT ;  /* 0x0000000043037209 */ /* 0x000fc80007800000 */
[----:B------:R-:W3:Y:S01]  /*1f70*/  MUFU.EX2 R32, R32 ;  /* 0x0000002000207308 */ /* 0x000ee20000000800 */
[----:B------:R-:W-:Y:S01]  /*1f80*/  FMNMX R0, R70, R3, !PT ;  /* 0x0000000346007209 */ /* 0x000fe20007800000 */
[----:B------:R-:W-:Y:S01]  /*1f90*/  @!P1 FMUL R21, R21, 0.5 ;  /* 0x3f00000015159820 */ /* 0x000fe20000400000 */
[----:B-1----:R-:W-:Y:S01]  /*1fa0*/  @!P3 FMUL R13, R13, R13 ;  /* 0x0000000d0d0db220 */ /* 0x002fe20000400000 */
[----:B------:R-:W-:Y:S02]  /*1fb0*/  FSETP.GEU.AND P3, PT, R23, -126, PT ;  /* 0xc2fc00001700780b */ /* 0x000fe40003f6e000 */
[----:B------:R-:W-:Y:S01]  /*1fc0*/  FMNMX R3, R71, R0, !PT ;  /* 0x0000000047037209 */ /* 0x000fe20007800000 */
[----:B------:R-:W-:Y:S01]  /*1fd0*/  @!P5 FMUL R36, R36, 0.5 ;  /* 0x3f0000002424d820 */ /* 0x000fe20000400000 */
[----:B------:R-:W1:Y:S01]  /*1fe0*/  MUFU.EX2 R15, R15 ;  /* 0x0000000f000f7308 */ /* 0x000e620000000800 */
[----:B--2---:R-:W-:Y:S01]  /*1ff0*/  @!P6 FMUL R28, R28, R28 ;  /* 0x0000001c1c1ce220 */ /* 0x004fe20000400000 */
[----:B------:R-:W-:-:S02]  /*2000*/  FMNMX R0, R74, R3, !PT ;  /* 0x000000034a007209 */ /* 0x000fc40007800000 */
[----:B------:R-:W-:Y:S02]  /*2010*/  FSETP.GEU.AND P6, PT, R10, -126, PT ;  /* 0xc2fc00000a00780b */ /* 0x000fe40003fce000 */
[----:B------:R-:W-:Y:S02]  /*2020*/  FMNMX R3, R75, R0, !PT ;  /* 0x000000004b037209 */ /* 0x000fe40007800000 */
[----:B------:R-:W2:Y:S01]  /*2030*/  MUFU.EX2 R36, R36 ;  /* 0x0000002400247308 */ /* 0x000ea20000000800 */
[----:B---3--:R-:W-:Y:S01]  /*2040*/  @!P2 FMUL R32, R32, R32 ;  /* 0x000000202020a220 */ /* 0x008fe20000400000 */
[----:B------:R-:W-:Y:S01]  /*2050*/  FSETP.GEU.AND P2, PT, R12, -126, PT ;  /* 0xc2fc00000c00780b */ /* 0x000fe20003f4e000 */
[----:B------:R-:W-:Y:S01]  /*2060*/  @!P3 FMUL R23, R23, 0.5 ;  /* 0x3f0000001717b820 */ /* 0x000fe20000400000 */
[----:B------:R-:W-:-:S04]  /*2070*/  FMNMX R0, R78, R3, !PT ;  /* 0x000000034e007209 */ /* 0x000fc80007800000 */
[----:B------:R-:W3:Y:S01]  /*2080*/  MUFU.EX2 R21, R21 ;  /* 0x0000001500157308 */ /* 0x000ee20000000800 */
[----:B-1----:R-:W-:Y:S01]  /*2090*/  @!P4 FMUL R15, R15, R15 ;  /* 0x0000000f0f0fc220 */ /* 0x002fe20000400000 */
[----:B------:R-:W-:Y:S01]  /*20a0*/  FSETP.GEU.AND P4, PT, R25, -126, PT ;  /* 0xc2fc00001900780b */ /* 0x000fe20003f8e000 */
[----:B------:R-:W-:Y:S01]  /*20b0*/  @!P6 FMUL R10, R10, 0.5 ;  /* 0x3f0000000a0ae820 */ /* 0x000fe20000400000 */
[----:B------:R-:W-:-:S03]  /*20c0*/  FMNMX R3, R79, R0, !PT ;  /* 0x000000004f037209 */ /* 0x000fc60007800000 */
[----:B------:R-:W-:Y:S01]  /*20d0*/  @!P2 FMUL R12, R12, 0.5 ;  /* 0x3f0000000c0ca820 */ /* 0x000fe20000400000 */
[----:B------:R-:W-:Y:S01]  /*20e0*/  FMNMX R0, R82, R3, !PT ;  /* 0x0000000352007209 */ /* 0x000fe20007800000 */
[----:B--2---:R-:W-:Y:S01]  /*20f0*/  @!P5 FMUL R36, R36, R36 ;  /* 0x000000242424d220 */ /* 0x004fe20000400000 */
[----:B------:R-:W-:Y:S01]  /*2100*/  FSETP.GEU.AND P5, PT, R33, -126, PT ;  /* 0xc2fc00002100780b */ /* 0x000fe20003fae000 */
[----:B------:R-:W1:Y:S01]  /*2110*/  MUFU.EX2 R23, R23 ;  /* 0x0000001700177308 */ /* 0x000e620000000800 */
[----:B------:R-:W-:-:S03]  /*2120*/  FMNMX R3, R83, R0, !PT ;  /* 0x0000000053037209 */ /* 0x000fc60007800000 */
[----:B------:R-:W-:Y:S01]  /*2130*/  @!P4 FMUL R25, R25, 0.5 ;  /* 0x3f0000001919c820 */ /* 0x000fe20000400000 */
[----:B------:R-:W-:Y:S01]  /*2140*/  FMNMX R0, R86, R3, !PT ;  /* 0x0000000356007209 */ /* 0x000fe20007800000 */
[----:B---3--:R-:W-:Y:S01]  /*2150*/  @!P1 FMUL R21, R21, R21 ;  /* 0x0000001515159220 */ /* 0x008fe20000400000 */
[----:B------:R-:W-:Y:S01]  /*2160*/  FSETP.GEU.AND P1, PT, R40, -126, PT ;  /* 0xc2fc00002800780b */ /* 0x000fe20003f2e000 */
[----:B------:R-:W2:Y:S01]  /*2170*/  MUFU.EX2 R10, R10 ;  /* 0x0000000a000a7308 */ /* 0x000ea20000000800 */
[----:B------:R-:W-:-:S03]  /*2180*/  FMNMX R0, R87, R0, !PT ;  /* 0x0000000057007209 */ /* 0x000fc60007800000 */
[----:B------:R-:W-:Y:S02]  /*2190*/  @!P5 FMUL R33, R33, 0.5 ;  /* 0x3f0000002121d820 */ /* 0x000fe40000400000 */
[----:B------:R-:W3:Y:S02]  /*21a0*/  SHFL.BFLY PT, R3, R0, 0x1, 0x1f ;  /* 0x0c201f0000037f89 */ /* 0x000ee400000e0000 */
[----:B------:R-:W4:Y:S01]  /*21b0*/  MUFU.EX2 R12, R12 ;  /* 0x0000000c000c7308 */ /* 0x000f220000000800 */
[----:B-1----:R-:W-:Y:S01]  /*21c0*/  @!P3 FMUL R23, R23, R23 ;  /* 0x000000171717b220 */ /* 0x002fe20000400000 */
[----:B------:R-:W-:Y:S02]  /*21d0*/  FSETP.GEU.AND P3, PT, R61, -126, PT ;  /* 0xc2fc00003d00780b */ /* 0x000fe40003f6e000 */
[----:B------:R-:W-:-:S04]  /*21e0*/  @!P1 FMUL R40, R40, 0.5 ;  /* 0x3f00000028289820 */ /* 0x000fc80000400000 */
[----:B------:R-:W1:Y:S01]  /*21f0*/  MUFU.EX2 R33, R33 ;  /* 0x0000002100217308 */ /* 0x000e620000000800 */
[----:B--2---:R-:W-:Y:S01]  /*2200*/  @!P6 FMUL R10, R10, R10 ;  /* 0x0000000a0a0ae220 */ /* 0x004fe20000400000 */
[----:B------:R-:W-:-:S05]  /*2210*/  FSETP.GEU.AND P6, PT, R29, -126, PT ;  /* 0xc2fc00001d00780b */ /* 0x000fca0003fce000 */
[----:B------:R-:W-:Y:S01]  /*2220*/  @!P3 FMUL R61, R61, 0.5 ;  /* 0x3f0000003d3db820 */ /* 0x000fe20000400000 */
[----:B------:R-:W2:Y:S01]  /*2230*/  MUFU.EX2 R25, R25 ;  /* 0x0000001900197308 */ /* 0x000ea20000000800 */
[----:B----4-:R-:W-:Y:S01]  /*2240*/  @!P2 FMUL R12, R12, R12 ;  /* 0x0000000c0c0ca220 */ /* 0x010fe20000400000 */
[----:B------:R-:W-:Y:S02]  /*2250*/  FSETP.GEU.AND P2, PT, R64, -126, PT ;  /* 0xc2fc00004000780b */ /* 0x000fe40003f4e000 */
[----:B---3--:R-:W-:-:S03]  /*2260*/  FMNMX R3, R0, R3, !PT ;  /* 0x0000000300037209 */ /* 0x008fc60007800000 */
[----:B------:R-:W-:Y:S01]  /*2270*/  @!P6 FMUL R29, R29, 0.5 ;  /* 0x3f0000001d1de820 */ /* 0x000fe20000400000 */
[----:B------:R-:W3:Y:S01]  /*2280*/  MUFU.EX2 R40, R40 ;  /* 0x0000002800287308 */ /* 0x000ee20000000800 */
[----:B-1----:R-:W-:Y:S01]  /*2290*/  @!P5 FMUL R33, R33, R33 ;  /* 0x000000212121d220 */ /* 0x002fe20000400000 */
[----:B------:R-:W-:Y:S01]  /*22a0*/  FSETP.GEU.AND P5, PT, R72, -126, PT ;  /* 0xc2fc00004800780b */ /* 0x000fe20003fae000 */
[----:B------:R-:W1:Y:S04]  /*22b0*/  SHFL.BFLY PT, R0, R3, 0x2, 0x1f ;  /* 0x0c401f0003007f89 */ /* 0x000e6800000e0000 */
[----:B------:R-:W-:Y:S01]  /*22c0*/  @!P2 FMUL R64, R64, 0.5 ;  /* 0x3f0000004040a820 */ /* 0x000fe20000400000 */
[----:B------:R-:W4:Y:S01]  /*22d0*/  MUFU.EX2 R20, R61 ;  /* 0x0000003d00147308 */ /* 0x000f220000000800 */
[----:B--2---:R-:W-:Y:S01]  /*22e0*/  @!P4 FMUL R25, R25, R25 ;  /* 0x000000191919c220 */ /* 0x004fe20000400000 */
[----:B------:R-:W-:-:S05]  /*22f0*/  FSETP.GEU.AND P4, PT, R65, -126, PT ;  /* 0xc2fc00004100780b */ /* 0x000fca0003f8e000 */
[----:B------:R-:W-:Y:S01]  /*2300*/  @!P5 FMUL R72, R72, 0.5 ;  /* 0x3f0000004848d820 */ /* 0x000fe20000400000 */
[----:B------:R-:W2:Y:S01]  /*2310*/  MUFU.EX2 R37, R64 ;  /* 0x0000004000257308 */ /* 0x000ea20000000800 */
[----:B---3--:R-:W-:Y:S01]  /*2320*/  @!P1 FMUL R40, R40, R40 ;  /* 0x0000002828289220 */ /* 0x008fe20000400000 */
[----:B------:R-:W-:-:S05]  /*2330*/  FSETP.GEU.AND P1, PT, R69, -126, PT ;  /* 0xc2fc00004500780b */ /* 0x000fca0003f2e000 */
[----:B------:R-:W-:Y:S01]  /*2340*/  @!P4 FMUL R65, R65, 0.5 ;  /* 0x3f0000004141c820 */ /* 0x000fe20000400000 */
[----:B------:R-:W3:Y:S01]  /*2350*/  MUFU.EX2 R45, R72 ;  /* 0x00000048002d7308 */ /* 0x000ee20000000800 */
[----:B----4-:R-:W-:Y:S01]  /*2360*/  @!P3 FMUL R20, R20, R20 ;  /* 0x000000141414b220 */ /* 0x010fe20000400000 */
[----:B------:R-:W-:Y:S02]  /*2370*/  FSETP.GEU.AND P3, PT, R73, -126, PT ;  /* 0xc2fc00004900780b */ /* 0x000fe40003f6e000 */
[----:B-1----:R-:W-:-:S03]  /*2380*/  FMNMX R5, R3, R0, !PT ;  /* 0x0000000003057209 */ /* 0x002fc60007800000 */
[----:B------:R-:W-:Y:S01]  /*2390*/  @!P1 FMUL R69, R69, 0.5 ;  /* 0x3f00000045459820 */ /* 0x000fe20000400000 */
[----:B------:R-:W1:Y:S01]  /*23a0*/  MUFU.EX2 R29, R29 ;  /* 0x0000001d001d7308 */ /* 0x000e620000000800 */
        /* <DEDUP_REMOVED lines=8> */
[----:B-1----:R-:W-:Y:S01]  /*2430*/  @!P6 FMUL R29, R29, R29 ;  /* 0x0000001d1d1de220 */ /* 0x002fe20000400000 */
[----:B------:R-:W-:-:S05]  /*2440*/  FSETP.GEU.AND P6, PT, R68, -126, PT ;  /* 0xc2fc00004400780b */ /* 0x000fca0003fce000 */
[----:B------:R-:W-:Y:S01]  /*2450*/  @!P5 FMUL R81, R81, 0.5 ;  /* 0x3f0000005151d820 */ /* 0x000fe20000400000 */
[----:B------:R-:W1:Y:S01]  /*2460*/  MUFU.EX2 R52, R73 ;  /* 0x0000004900347308 */ /* 0x000e620000000800 */
[----:B--2---:R-:W-:Y:S01]  /*2470*/  @!P4 FMUL R44, R44, R44 ;  /* 0x0000002c2c2cc220 */ /* 0x004fe20000400000 */
[----:B------:R-:W-:-:S05]  /*2480*/  FSETP.GEU.AND P4, PT, R77, -126, PT ;  /* 0xc2fc00004d00780b */ /* 0x000fca0003f8e000 */
[----:B------:R-:W-:Y:S01]  /*2490*/  @!P6 FMUL R68, R68, 0.5 ;  /* 0x3f0000004444e820 */ /* 0x000fe20000400000 */
[----:B------:R-:W2:Y:S01]  /*24a0*/  MUFU.EX2 R49, R76 ;  /* 0x0000004c00317308 */ /* 0x000ea20000000800 */
[----:B---3--:R-:W-:Y:S01]  /*24b0*/  @!P1 FMUL R48, R48, R48 ;  /* 0x0000003030309220 */ /* 0x008fe20000400000 */
[----:B------:R-:W-:-:S04]  /*24c0*/  FSETP.NEU.AND P1, PT, R5, -INF , PT ;  /* 0xff8000000500780b */ /* 0x000fc80003f2d000 */
[----:B------:R-:W-:Y:S01]  /*24d0*/  FSEL R0, R5, RZ, P1 ;  /* 0x000000ff05007208 */ /* 0x000fe20000800000 */
[----:B------:R-:W-:Y:S01]  /*24e0*/  @!P4 FMUL R77, R77, 0.5 ;  /* 0x3f0000004d4dc820 */ /* 0x000fe20000400000 */
[----:B------:R-:W3:Y:S01]  /*24f0*/  MUFU.EX2 R14, R81 ;  /* 0x00000051000e7308 */ /* 0x000ee20000000800 */
[----:B-1----:R-:W-:Y:S01]  /*2500*/  @!P3 FMUL R52, R52, R52 ;  /* 0x000000343434b220 */ /* 0x002fe20000400000 */
[----:B------:R-:W-:Y:S01]  /*2510*/  FSETP.GEU.AND P3, PT, R85, -126, PT ;  /* 0xc2fc00005500780b */ /* 0x000fe20003f6e000 */
[----:B------:R-:W-:Y:S01]  /*2520*/  FMUL R0, R0, UR10 ;  /* 0x0000000a00007c20 */ /* 0x000fe20008400000 */
[----:B------:R-:W-:-:S03]  /*2530*/  FSETP.GEU.AND P1, PT, R84, -126, PT ;  /* 0xc2fc00005400780b */ /* 0x000fc60003f2e000 */
[--C-:B------:R-:W-:Y:S01]  /*2540*/  FFMA R26, R26, UR10, -R0.reuse ;  /* 0x0000000a1a1a7c23 */ /* 0x100fe20008000800 */
[----:B------:R-:W1:Y:S01]  /*2550*/  MUFU.EX2 R41, R68 ;  /* 0x0000004400297308 */ /* 0x000e620000000800 */
[--C-:B------:R-:W-:Y:S01]  /*2560*/  FFMA R57, R31, UR10, -R0.reuse ;  /* 0x0000000a1f397c23 */ /* 0x100fe20008000800 */
[----:B--2---:R-:W-:Y:S01]  /*2570*/  @!P2 FMUL R49, R49, R49 ;  /* 0x000000313131a220 */ /* 0x004fe20000400000 */
[--C-:B------:R-:W-:Y:S01]  /*2580*/  FFMA R3, R27, UR10, -R0.reuse ;  /* 0x0000000a1b037c23 */ /* 0x100fe20008000800 */
[----:B------:R-:W-:Y:S01]  /*2590*/  FSETP.GEU.AND P2, PT, R26, -126, PT ;  /* 0xc2fc00001a00780b */ /* 0x000fe20003f4e000 */
[--C-:B------:R-:W-:Y:S01]  /*25a0*/  FFMA R61, R35, UR10, -R0.reuse ;  /* 0x0000000a233d7c23 */ /* 0x100fe20008000800 */
[--C-:B------:R-:W-:Y:S01]  /*25b0*/  FFMA R38, R38, UR10, -R0.reuse ;  /* 0x0000000a26267c23 */ /* 0x100fe20008000800 */
[----:B------:R-:W-:Y:S01]  /*25c0*/  @!P3 FMUL R85, R85, 0.5 ;  /* 0x3f0000005555b820 */ /* 0x000fe20000400000 */
[----:B------:R-:W2:Y:S01]  /*25d0*/  MUFU.EX2 R56, R77 ;  /* 0x0000004d00387308 */ /* 0x000ea20000000800 */
[----:B---3--:R-:W-:Y:S01]  /*25e0*/  @!P5 FMUL R14, R14, R14 ;  /* 0x0000000e0e0ed220 */ /* 0x008fe20000400000 */
[----:B------:R-:W-:Y:S01]  /*25f0*/  FSETP.GEU.AND P5, PT, R57, -126, PT ;  /* 0xc2fc00003900780b */ /* 0x000fe20003fae000 */
[----:B------:R-:W-:Y:S01]  /*2600*/  @!P1 FMUL R84, R84, 0.5 ;  /* 0x3f00000054549820 */ /* 0x000fe20000400000 */
[--C-:B------:R-:W-:Y:S01]  /*2610*/  FFMA R30, R30, UR10, -R0.reuse ;  /* 0x0000000a1e1e7c23 */ /* 0x100fe20008000800 */
[--C-:B------:R-:W-:Y:S01]  /*2620*/  FFMA R34, R34, UR10, -R0.reuse ;  /* 0x0000000a22227c23 */ /* 0x100fe20008000800 */
[--C-:B------:R-:W-:Y:S01]  /*2630*/  FFMA R50, R50, UR10, -R0.reuse ;  /* 0x0000000a32327c23 */ /* 0x100fe20008000800 */
[--C-:B------:R-:W-:Y:S01]  /*2640*/  FFMA R55, R55, UR10, -R0.reuse ;  /* 0x0000000a37377c23 */ /* 0x100fe20008000800 */
[----:B------:R-:W3:Y:S01]  /*2650*/  MUFU.EX2 R60, R85 ;  /* 0x00000055003c7308 */ /* 0x000ee20000000800 */
[----:B-1----:R-:W-:Y:S01]  /*2660*/  @!P6 FMUL R41, R41, R41 ;  /* 0x000000292929e220 */ /* 0x002fe20000400000 */
[----:B------:R-:W-:Y:S01]  /*2670*/  FSETP.GEU.AND P6, PT, R80, -126, PT ;  /* 0xc2fc00005000780b */ /* 0x000fe20003fce000 */
[----:B------:R-:W-:Y:S01]  /*2680*/  @!P2 FMUL R26, R26, 0.5 ;  /* 0x3f0000001a1aa820 */ /* 0x000fe20000400000 */
[--C-:B------:R-:W-:Y:S01]  /*2690*/  FFMA R42, R42, UR10, -R0.reuse ;  /* 0x0000000a2a2a7c23 */ /* 0x100fe20008000800 */
[--C-:B------:R-:W-:Y:S01]  /*26a0*/  FFMA R46, R46, UR10, -R0.reuse ;  /* 0x0000000a2e2e7c23 */ /* 0x100fe20008000800 */
[--C-:B------:R-:W-:Y:S01]  /*26b0*/  FFMA R67, R67, UR10, -R0.reuse ;  /* 0x0000000a43437c23 */ /* 0x100fe20008000800 */
[----:B------:R-:W-:Y:S01]  /*26c0*/  @!P5 FMUL R57, R57, 0.5 ;  /* 0x3f0000003939d820 */ /* 0x000fe20000400000 */
[----:B------:R1:W4:Y:S01]  /*26d0*/  MUFU.EX2 R31, R26 ;  /* 0x0000001a001f7308 */ /* 0x0003220000000800 */
[----:B--2---:R-:W-:Y:S01]  /*26e0*/  @!P4 FMUL R56, R56, R56 ;  /* 0x000000383838c220 */ /* 0x004fe20000400000 */
[----:B------:R-:W-:Y:S01]  /*26f0*/  FSETP.GEU.AND P4, PT, R3, -126, PT ;  /* 0xc2fc00000300780b */ /* 0x000fe20003f8e000 */
[--C-:B------:R-:W-:Y:S01]  /*2700*/  FFMA R54, R54, UR10, -R0.reuse ;  /* 0x0000000a36367c23 */ /* 0x100fe20008000800 */
[--C-:B------:R-:W-:Y:S01]  /*2710*/  FFMA R63, R63, UR10, -R0.reuse ;  /* 0x0000000a3f3f7c23 */ /* 0x100fe20008000800 */
[--C-:B------:R-:W-:Y:S01]  /*2720*/  FFMA R75, R75, UR10, -R0.reuse ;  /* 0x0000000a4b4b7c23 */ /* 0x100fe20008000800 */
[--C-:B------:R-:W-:Y:S01]  /*2730*/  FFMA R83, R83, UR10, -R0.reuse ;  /* 0x0000000a53537c23 */ /* 0x100fe20008000800 */
[----:B------:R-:W-:Y:S01]  /*2740*/  @!P6 FMUL R80, R80, 0.5 ;  /* 0x3f0000005050e820 */ /* 0x000fe20000400000 */
[----:B------:R-:W2:Y:S01]  /*2750*/  MUFU.EX2 R68, R57 ;  /* 0x0000003900447308 */ /* 0x000ea20000000800 */
[--C-:B-1----:R-:W-:Y:S01]  /*2760*/  FFMA R26, R43, UR10, -R0.reuse ;  /* 0x0000000a2b1a7c23 */ /* 0x102fe20008000800 */
[----:B---3--:R-:W-:Y:S01]  /*2770*/  @!P3 FMUL R60, R60, R60 ;  /* 0x0000003c3c3cb220 */ /* 0x008fe20000400000 */
[----:B------:R-:W-:Y:S01]  /*2780*/  FSETP.GEU.AND P3, PT, R61, -126, PT ;  /* 0xc2fc00003d00780b */ /* 0x000fe20003f6e000 */
[--C-:B------:R-:W-:Y:S01]  /*2790*/  FFMA R71, R71, UR10, -R0.reuse ;  /* 0x0000000a47477c23 */ /* 0x100fe20008000800 */
[--C-:B------:R-:W-:Y:S01]  /*27a0*/  FFMA R79, R79, UR10, -R0.reuse ;  /* 0x0000000a4f4f7c23 */ /* 0x100fe20008000800 */
[----:B------:R-:W-:Y:S01]  /*27b0*/  FFMA R78, R78, UR10, -R0 ;  /* 0x0000000a4e4e7c23 */ /* 0x000fe20008000800 */
[----:B------:R-:W-:Y:S01]  /*27c0*/  @!P4 FMUL R3, R3, 0.5 ;  /* 0x3f0000000303c820 */ /* 0x000fe20000400000 */
[----:B------:R-:W1:Y:S01]  /*27d0*/  MUFU.EX2 R53, R80 ;  /* 0x0000005000357308 */ /* 0x000e620000000800 */
[----:B----4-:R-:W-:Y:S01]  /*27e0*/  @!P2 FMUL R31, R31, R31 ;  /* 0x0000001f1f1fa220 */ /* 0x010fe20000400000 */
[----:B------:R-:W-:Y:S01]  /*27f0*/  FSETP.GEU.AND P2, PT, R38, -126, PT ;  /* 0xc2fc00002600780b */ /* 0x000fe20003f4e000 */
[----:B------:R-:W-:-:S05]  /*2800*/  FADD R69, R23, R14 ;  /* 0x0000000e17457221 */ /* 0x000fca0000000000 */
[----:B------:R3:W4:Y:S01]  /*2810*/  MUFU.EX2 R64, R3 ;  /* 0x0000000300407308 */ /* 0x0007220000000800 */
[----:B--2---:R-:W-:Y:S01]  /*2820*/  @!P5 FMUL R68, R68, R68 ;  /* 0x000000444444d220 */ /* 0x004fe20000400000 */
[----:B------:R-:W-:Y:S01]  /*2830*/  FSETP.GEU.AND P5, PT, R26, -126, PT ;  /* 0xc2fc00001a00780b */ /* 0x000fe20003fae000 */
[----:B------:R-:W-:-:S04]  /*2840*/  @!P3 FMUL R61, R61, 0.5 ;  /* 0x3f0000003d3db820 */ /* 0x000fc80000400000 */
[----:B------:R-:W-:Y:S01]  /*2850*/  @!P2 FMUL R38, R38, 0.5 ;  /* 0x3f0000002626a820 */ /* 0x000fe20000400000 */
[----:B------:R-:W2:Y:S01]  /*2860*/  MUFU.EX2 R27, R84 ;  /* 0x00000054001b7308 */ /* 0x000ea20000000800 */
[----:B-1----:R-:W-:Y:S01]  /*2870*/  @!P6 FMUL R53, R53, R53 ;  /* 0x000000353535e220 */ /* 0x002fe20000400000 */
[----:B------:R-:W-:Y:S01]  /*2880*/  FSETP.GEU.AND P6, PT, R30, -126, PT ;  /* 0xc2fc00001e00780b */ /* 0x000fe20003fce000 */
[----:B---3--:R-:W-:Y:S02]  /*2890*/  FFMA R3, R39, UR10, -R0 ;  /* 0x0000000a27037c23 */ /* 0x008fe40008000800 */
[----:B------:R-:W-:Y:S01]  /*28a0*/  FADD R65, R36, R53 ;  /* 0x0000003524417221 */ /* 0x000fe20000000000 */
[----:B------:R-:W-:Y:S01]  /*28b0*/  F2FP.F16.F32.PACK_AB R36, R23, R36 ;  /* 0x000000241724723e */ /* 0x000fe200000000ff */
[----:B------:R-:W-:Y:S01]  /*28c0*/  @!P5 FMUL R26, R26, 0.5 ;  /* 0x3f0000001a1ad820 */ /* 0x000fe20000400000 */
[----:B------:R-:W1:Y:S01]  /*28d0*/  MUFU.EX2 R72, R61 ;  /* 0x0000003d00487308 */ /* 0x000e620000000800 */
[----:B----4-:R-:W-:Y:S01]  /*28e0*/  @!P4 FMUL R64, R64, R64 ;  /* 0x000000404040c220 */ /* 0x010fe20000400000 */
[----:B------:R-:W-:-:S05]  /*28f0*/  FSETP.GEU.AND P4, PT, R3, -126, PT ;  /* 0xc2fc00000300780b */ /* 0x000fca0003f8e000 */
[----:B------:R-:W-:Y:S01]  /*2900*/  @!P6 FMUL R30, R30, 0.5 ;  /* 0x3f0000001e1ee820 */ /* 0x000fe20000400000 */
[----:B------:R3:W4:Y:S01]  /*2910*/  MUFU.EX2 R43, R38 ;  /* 0x00000026002b7308 */ /* 0x0007220000000800 */
[----:B--2---:R-:W-:Y:S01]  /*2920*/  @!P1 FMUL R27, R27, R27 ;  /* 0x0000001b1b1b9220 */ /* 0x004fe20000400000 */
[----:B------:R-:W-:-:S05]  /*2930*/  FSETP.GEU.AND P1, PT, R34, -126, PT ;  /* 0xc2fc00002200780b */ /* 0x000fca0003f2e000 */
[----:B------:R-:W-:Y:S01]  /*2940*/  @!P4 FMUL R3, R3, 0.5 ;  /* 0x3f0000000303c820 */ /* 0x000fe20000400000 */
[----:B------:R2:W5:Y:S01]  /*2950*/  MUFU.EX2 R80, R26 ;  /* 0x0000001a00507308 */ /* 0x0005620000000800 */
[----:B-1----:R-:W-:Y:S01]  /*2960*/  @!P3 FMUL R72, R72, R72 ;  /* 0x000000484848b220 */ /* 0x002fe20000400000 */
[----:B---3--:R-:W-:-:S05]  /*2970*/  FFMA R38, R74, UR10, -R0 ;  /* 0x0000000a4a267c23 */ /* 0x008fca0008000800 */
[----:B------:R-:W-:Y:S01]  /*2980*/  @!P1 FMUL R34, R34, 0.5 ;  /* 0x3f00000022229820 */ /* 0x000fe20000400000 */
[----:B------:R1:W3:Y:S01]  /*2990*/  MUFU.EX2 R35, R30 ;  /* 0x0000001e00237308 */ /* 0x0002e20000000800 */
[----:B----4-:R-:W-:Y:S01]  /*29a0*/  @!P2 FMUL R43, R43, R43 ;  /* 0x0000002b2b2ba220 */ /* 0x010fe20000400000 */
[----:B------:R-:W-:Y:S01]  /*29b0*/  FSETP.GEU.AND P2, PT, R50, -126, PT ;  /* 0xc2fc00003200780b */ /* 0x000fe20003f4e000 */
[----:B--2---:R-:W-:-:S05]  /*29c0*/  FFMA R26, R58, UR10, -R0 ;  /* 0x0000000a3a1a7c23 */ /* 0x004fca0008000800 */
[----:B------:R2:W4:Y:S01]  /*29d0*/  MUFU.EX2 R76, R3 ;  /* 0x00000003004c7308 */ /* 0x0005220000000800 */
[----:B-1----:R-:W-:Y:S01]  /*29e0*/  FFMA R30, R47, UR10, -R0 ;  /* 0x0000000a2f1e7c23 */ /* 0x002fe20008000800 */
[----:B-----5:R-:W-:Y:S01]  /*29f0*/  @!P5 FMUL R80, R80, R80 ;  /* 0x000000505050d220 */ /* 0x020fe20000400000 */
[----:B------:R-:W-:-:S03]  /*2a00*/  FSETP.GEU.AND P5, PT, R55, -126, PT ;  /* 0xc2fc00003700780b */ /* 0x000fc60003fae000 */
[----:B------:R-:W-:Y:S01]  /*2a10*/  FSETP.GEU.AND P3, PT, R30, -126, PT ;  /* 0xc2fc00001e00780b */ /* 0x000fe20003f6e000 */
[----:B------:R-:W-:Y:S01]  /*2a20*/  @!P2 FMUL R50, R50, 0.5 ;  /* 0x3f0000003232a820 */ /* 0x000fe20000400000 */
[----:B------:R1:W5:Y:S01]  /*2a30*/  MUFU.EX2 R39, R34 ;  /* 0x0000002200277308 */ /* 0x0003620000000800 */
[----:B---3--:R-:W-:Y:S01]  /*2a40*/  @!P6 FMUL R35, R35, R35 ;  /* 0x000000232323e220 */ /* 0x008fe20000400000 */
[----:B------:R-:W-:Y:S01]  /*2a50*/  FSETP.GEU.AND P6, PT, R42, -126, PT ;  /* 0xc2fc00002a00780b */ /* 0x000fe20003fce000 */
[----:B--2---:R-:W-:-:S05]  /*2a60*/  FFMA R3, R51, UR10, -R0 ;  /* 0x0000000a33037c23 */ /* 0x004fca0008000800 */
[----:B------:R-:W-:Y:S01]  /*2a70*/  @!P5 FMUL R55, R55, 0.5 ;  /* 0x3f0000003737d820 */ /* 0x000fe20000400000 */
[----:B----4-:R-:W-:Y:S01]  /*2a80*/  @!P4 FMUL R76, R76, R76 ;  /* 0x0000004c4c4cc220 */ /* 0x010fe20000400000 */
[----:B------:R-:W-:Y:S01]  /*2a90*/  FSETP.GEU.AND P4, PT, R3, -126, PT ;  /* 0xc2fc00000300780b */ /* 0x000fe20003f8e000 */
[----:B------:R-:W-:Y:S01]  /*2aa0*/  @!P3 FMUL R30, R30, 0.5 ;  /* 0x3f0000001e1eb820 */ /* 0x000fe20000400000 */
[----:B------:R-:W2:Y:S01]  /*2ab0*/  MUFU.EX2 R57, R50 ;  /* 0x0000003200397308 */ /* 0x000ea20000000800 */
[----:B-1----:R-:W-:Y:S02]  /*2ac0*/  FFMA R34, R62, UR10, -R0 ;  /* 0x0000000a3e227c23 */ /* 0x002fe40008000800 */
[----:B------:R-:W-:Y:S01]  /*2ad0*/  @!P6 FMUL R42, R42, 0.5 ;  /* 0x3f0000002a2ae820 */ /* 0x000fe20000400000 */
[----:B-----5:R-:W-:Y:S01]  /*2ae0*/  @!P1 FMUL R39, R39, R39 ;  /* 0x0000002727279220 */ /* 0x020fe20000400000 */
[----:B------:R-:W-:-:S03]  /*2af0*/  FSETP.GEU.AND P1, PT, R46, -126, PT ;  /* 0xc2fc00002e00780b */ /* 0x000fc60003f2e000 */
[----:B------:R1:W3:Y:S03]  /*2b00*/  MUFU.EX2 R84, R30 ;  /* 0x0000001e00547308 */ /* 0x0002e60000000800 */
[----:B------:R-:W-:-:S05]  /*2b10*/  @!P4 FMUL R3, R3, 0.5 ;  /* 0x3f0000000303c820 */ /* 0x000fca0000400000 */
[----:B------:R-:W4:Y:S01]  /*2b20*/  MUFU.EX2 R47, R42 ;  /* 0x0000002a002f7308 */ /* 0x000f220000000800 */
[----:B-1----:R-:W-:Y:S01]  /*2b30*/  FFMA R30, R59, UR10, -R0 ;  /* 0x0000000a3b1e7c23 */ /* 0x002fe20008000800 */
[----:B--2---:R-:W-:Y:S01]  /*2b40*/  @!P2 FMUL R57, R57, R57 ;  /* 0x000000393939a220 */ /* 0x004fe20000400000 */
[----:B------:R-:W-:Y:S01]  /*2b50*/  @!P1 FMUL R46, R46, 0.5 ;  /* 0x3f0000002e2e9820 */ /* 0x000fe20000400000 */
[----:B------:R-:W-:-:S04]  /*2b60*/  FSETP.GEU.AND P2, PT, R34, -126, PT ;  /* 0xc2fc00002200780b */ /* 0x000fc80003f4e000 */
[----:B------:R1:W2:Y:S01]  /*2b70*/  MUFU.EX2 R59, R55 ;  /* 0x00000037003b7308 */ /* 0x0002a20000000800 */
[----:B---3--:R-:W-:Y:S01]  /*2b80*/  @!P3 FMUL R84, R84, R84 ;  /* 0x000000545454b220 */ /* 0x008fe20000400000 */
[----:B------:R-:W-:-:S06]  /*2b90*/  FSETP.GEU.AND P3, PT, R30, -126, PT ;  /* 0xc2fc00001e00780b */ /* 0x000fcc0003f6e000 */
[----:B------:R3:W5:Y:S01]  /*2ba0*/  MUFU.EX2 R58, R3 ;  /* 0x00000003003a7308 */ /* 0x0007620000000800 */
[----:B----4-:R-:W-:Y:S01]  /*2bb0*/  @!P6 FMUL R47, R47, R47 ;  /* 0x0000002f2f2fe220 */ /* 0x010fe20000400000 */
[----:B------:R-:W-:Y:S01]  /*2bc0*/  FSETP.GEU.AND P6, PT, R54, -126, PT ;  /* 0xc2fc00003600780b */ /* 0x000fe20003fce000 */
[----:B------:R-:W-:Y:S01]  /*2bd0*/  @!P2 FMUL R34, R34, 0.5 ;  /* 0x3f0000002222a820 */ /* 0x000fe20000400000 */
[----:B-1----:R-:W-:-:S03]  /*2be0*/  FFMA R55, R86, UR10, -R0 ;  /* 0x0000000a56377c23 */ /* 0x002fc60008000800 */
[----:B------:R-:W-:Y:S01]  /*2bf0*/  @!P3 FMUL R30, R30, 0.5 ;  /* 0x3f0000001e1eb820 */ /* 0x000fe20000400000 */
[----:B------:R-:W1:Y:S01]  /*2c00*/  MUFU.EX2 R51, R46 ;  /* 0x0000002e00337308 */ /* 0x000e620000000800 */
[----:B--2---:R-:W-:Y:S01]  /*2c10*/  @!P5 FMUL R59, R59, R59 ;  /* 0x0000003b3b3bd220 */ /* 0x004fe20000400000 */
[----:B------:R-:W-:Y:S01]  /*2c20*/  FSETP.GEU.AND P5, PT, R67, -126, PT ;  /* 0xc2fc00004300780b */ /* 0x000fe20003fae000 */
[----:B---3--:R-:W-:-:S04]  /*2c30*/  FFMA R3, R66, UR10, -R0 ;  /* 0x0000000a42037c23 */ /* 0x008fc80008000800 */
[----:B------:R-:W-:Y:S01]  /*2c40*/  @!P6 FMUL R54, R54, 0.5 ;  /* 0x3f0000003636e820 */ /* 0x000fe20000400000 */
[----:B------:R2:W3:Y:S01]  /*2c50*/  MUFU.EX2 R66, R34 ;  /* 0x0000002200427308 */ /* 0x0004e20000000800 */
[----:B-----5:R-:W-:Y:S01]  /*2c60*/  @!P4 FMUL R58, R58, R58 ;  /* 0x0000003a3a3ac220 */ /* 0x020fe20000400000 */
[----:B------:R-:W-:-:S05]  /*2c70*/  FSETP.GEU.AND P4, PT, R63, -126, PT ;  /* 0xc2fc00003f00780b */ /* 0x000fca0003f8e000 */
[----:B------:R-:W-:Y:S01]  /*2c80*/  @!P5 FMUL R67, R67, 0.5 ;  /* 0x3f0000004343d820 */ /* 0x000fe20000400000 */
[----:B------:R-:W4:Y:S01]  /*2c90*/  MUFU.EX2 R88, R54 ;  /* 0x0000003600587308 */ /* 0x000f220000000800 */
[----:B-1----:R-:W-:Y:S01]  /*2ca0*/  @!P1 FMUL R51, R51, R51 ;  /* 0x0000003333339220 */ /* 0x002fe20000400000 */
[----:B------:R-:W-:Y:S01]  /*2cb0*/  FSETP.GEU.AND P1, PT, R26, -126, PT ;  /* 0xc2fc00001a00780b */ /* 0x000fe20003f2e000 */
[----:B--2---:R-:W-:-:S04]  /*2cc0*/  FADD R34, R15, R52 ;  /* 0x000000340f227221 */ /* 0x004fc80000000000 */
[----:B------:R-:W-:Y:S01]  /*2cd0*/  @!P4 FMUL R63, R63, 0.5 ;  /* 0x3f0000003f3fc820 */ /* 0x000fe20000400000 */
[----:B------:R-:W1:Y:S01]  /*2ce0*/  MUFU.EX2 R67, R67 ;  /* 0x0000004300437308 */ /* 0x000e620000000800 */
[----:B---3--:R-:W-:Y:S01]  /*2cf0*/  @!P2 FMUL R66, R66, R66 ;  /* 0x000000424242a220 */ /* 0x008fe20000400000 */
[----:B------:R-:W-:-:S05]  /*2d00*/  FSETP.GEU.AND P2, PT, R75, -126, PT ;  /* 0xc2fc00004b00780b */ /* 0x000fca0003f4e000 */
[----:B------:R-:W-:Y:S01]  /*2d10*/  @!P1 FMUL R26, R26, 0.5 ;  /* 0x3f0000001a1a9820 */ /* 0x000fe20000400000 */
[----:B------:R-:W2:Y:S01]  /*2d20*/  MUFU.EX2 R63, R63 ;  /* 0x0000003f003f7308 */ /* 0x000ea20000000800 */
[----:B----4-:R-:W-:Y:S01]  /*2d30*/  @!P6 FMUL R88, R88, R88 ;  /* 0x000000585858e220 */ /* 0x010fe20000400000 */
[----:B------:R-:W-:-:S05]  /*2d40*/  FSETP.GEU.AND P6, PT, R3, -126, PT ;  /* 0xc2fc00000300780b */ /* 0x000fca0003fce000 */
[----:B------:R-:W-:Y:S01]  /*2d50*/  @!P2 FMUL R75, R75, 0.5 ;  /* 0x3f0000004b4ba820 */ /* 0x000fe20000400000 */
[----:B------:R3:W4:Y:S01]  /*2d60*/  MUFU.EX2 R62, R26 ;  /* 0x0000001a003e7308 */ /* 0x0007220000000800 */
[----:B-1----:R-:W-:Y:S01]  /*2d70*/  @!P5 FMUL R67, R67, R67 ;  /* 0x000000434343d220 */ /* 0x002fe20000400000 */
[----:B------:R-:W-:-:S03]  /*2d80*/  FSETP.GEU.AND P5, PT, R83, -126, PT ;  /* 0xc2fc00005300780b */ /* 0x000fc60003fae000 */
[----:B------:R-:W-:Y:S02]  /*2d90*/  FADD R54, R72, R67 ;  /* 0x0000004348367221 */ /* 0x000fe40000000000 */
[----:B------:R-:W-:Y:S01]  /*2da0*/  @!P6 FMUL R3, R3, 0.5 ;  /* 0x3f0000000303e820 */ /* 0x000fe20000400000 */
[----:B------:R1:W5:Y:S01]  /*2db0*/  MUFU.EX2 R61, R30 ;  /* 0x0000001e003d7308 */ /* 0x0003620000000800 */
[----:B--2---:R-:W-:Y:S01]  /*2dc0*/  @!P4 FMUL R63, R63, R63 ;  /* 0x0000003f3f3fc220 */ /* 0x004fe20000400000 */
[----:B---3--:R-:W-:-:S05]  /*2dd0*/  FFMA R26, R70, UR10, -R0 ;  /* 0x0000000a461a7c23 */ /* 0x008fca0008000800 */
[----:B------:R-:W-:Y:S01]  /*2de0*/  @!P5 FMUL R83, R83, 0.5 ;  /* 0x3f0000005353d820 */ /* 0x000fe20000400000 */
[----:B------:R2:W3:Y:S01]  /*2df0*/  MUFU.EX2 R70, R3 ;  /* 0x0000000300467308 */ /* 0x0004e20000000800 */
[--C-:B-1----:R-:W-:Y:S01]  /*2e00*/  FFMA R30, R82, UR10, -R0.reuse ;  /* 0x0000000a521e7c23 */ /* 0x102fe20008000800 */
[----:B----4-:R-:W-:Y:S01]  /*2e10*/  @!P1 FMUL R62, R62, R62 ;  /* 0x0000003e3e3e9220 */ /* 0x010fe20000400000 */
[----:B------:R-:W-:Y:S01]  /*2e20*/  FSETP.GEU.AND P1, PT, R38, -126, PT ;  /* 0xc2fc00002600780b */ /* 0x000fe20003f2e000 */
[----:B------:R-:W-:Y:S02]  /*2e30*/  FFMA R0, R87, UR10, -R0 ;  /* 0x0000000a57007c23 */ /* 0x000fe40008000800 */
[----:B------:R-:W-:Y:S02]  /*2e40*/  FSETP.GEU.AND P4, PT, R30, -126, PT ;  /* 0xc2fc00001e00780b */ /* 0x000fe40003f8e000 */
[----:B------:R-:W1:Y:S01]  /*2e50*/  MUFU.EX2 R75, R75 ;  /* 0x0000004b004b7308 */ /* 0x000e620000000800 */
[----:B-----5:R-:W-:Y:S01]  /*2e60*/  @!P3 FMUL R61, R61, R61 ;  /* 0x0000003d3d3db220 */ /* 0x020fe20000400000 */
[----:B------:R-:W-:Y:S01]  /*2e70*/  FSETP.GEU.AND P3, PT, R26, -126, PT ;  /* 0xc2fc00001a00780b */ /* 0x000fe20003f6e000 */
[----:B--2---:R-:W-:Y:S01]  /*2e80*/  FADD R3, R24, R29 ;  /* 0x0000001d18037221 */ /* 0x004fe20000000000 */
[----:B------:R-:W-:-:S04]  /*2e90*/  F2FP.F16.F32.PACK_AB R24, R7, R24 ;  /* 0x000000180718723e */ /* 0x000fc800000000ff */
[----:B------:R-:W2:Y:S01]  /*2ea0*/  MUFU.EX2 R83, R83 ;  /* 0x0000005300537308 */ /* 0x000ea20000000800 */
[----:B------:R-:W-:Y:S01]  /*2eb0*/  @!P1 FMUL R38, R38, 0.5 ;  /* 0x3f00000026269820 */ /* 0x000fe20000400000 */
[----:B---3--:R-:W-:Y:S01]  /*2ec0*/  @!P6 FMUL R70, R70, R70 ;  /* 0x000000464646e220 */ /* 0x008fe20000400000 */
[----:B------:R-:W-:Y:S01]  /*2ed0*/  @!P4 FMUL R30, R30, 0.5 ;  /* 0x3f0000001e1ec820 */ /* 0x000fe20000400000 */
[----:B------:R-:W-:Y:S02]  /*2ee0*/  FSETP.GEU.AND P6, PT, R71, -126, PT ;  /* 0xc2fc00004700780b */ /* 0x000fe40003fce000 */
[----:B------:R-:W-:Y:S01]  /*2ef0*/  FADD R50, R39, R70 ;  /* 0x0000004627327221 */ /* 0x000fe20000000000 */
[----:B------:R-:W-:Y:S01]  /*2f00*/  @!P3 FMUL R26, R26, 0.5 ;  /* 0x3f0000001a1ab820 */ /* 0x000fe20000400000 */
[----:B------:R-:W3:Y:S01]  /*2f10*/  MUFU.EX2 R82, R38 ;  /* 0x0000002600527308 */ /* 0x000ee20000000800 */
[----:B-1----:R-:W-:Y:S01]  /*2f20*/  @!P2 FMUL R75, R75, R75 ;  /* 0x0000004b4b4ba220 */ /* 0x002fe20000400000 */
[----:B------:R-:W-:-:S03]  /*2f30*/  FSETP.GEU.AND P2, PT, R79, -126, PT ;  /* 0xc2fc00004f00780b */ /* 0x000fc60003f4e000 */
[----:B------:R-:W-:-:S03]  /*2f40*/  FADD R81, R80, R75 ;  /* 0x0000004b50517221 */ /* 0x000fc60000000000 */
[----:B------:R1:W4:Y:S01]  /*2f50*/  MUFU.EX2 R90, R30 ;  /* 0x0000001e005a7308 */ /* 0x0003220000000800 */
[----:B--2---:R-:W-:Y:S01]  /*2f60*/  @!P5 FMUL R83, R83, R83 ;  /* 0x000000535353d220 */ /* 0x004fe20000400000 */
[----:B------:R-:W-:Y:S01]  /*2f70*/  FSETP.GEU.AND P5, PT, R0, -126, PT ;  /* 0xc2fc00000000780b */ /* 0x000fe20003fae000 */
[----:B------:R-:W-:Y:S02]  /*2f80*/  @!P6 FMUL R71, R71, 0.5 ;  /* 0x3f0000004747e820 */ /* 0x000fe40000400000 */
[----:B------:R-:W-:Y:S02]  /*2f90*/  FADD R87, R58, R83 ;  /* 0x000000533a577221 */ /* 0x000fe40000000000 */
[----:B------:R-:W-:Y:S01]  /*2fa0*/  @!P2 FMUL R79, R79, 0.5 ;  /* 0x3f0000004f4fa820 */ /* 0x000fe20000400000 */
[----:B------:R2:W-:Y:S01]  /*2fb0*/  MUFU.EX2 R74, R26 ;  /* 0x0000001a004a7308 */ /* 0x0005e20000000800 */
[----:B---3--:R-:W-:Y:S01]  /*2fc0*/  @!P1 FMUL R82, R82, R82 ;  /* 0x0000005252529220 */ /* 0x008fe20000400000 */
[----:B------:R-:W-:Y:S01]  /*2fd0*/  FSETP.GEU.AND P1, PT, R78, -126, PT ;  /* 0xc2fc00004e00780b */ /* 0x000fe20003f2e000 */
[----:B-1----:R-:W-:Y:S01]  /*2fe0*/  FADD R30, R32, R45 ;  /* 0x0000002d201e7221 */ /* 0x002fe20000000000 */
[----:B------:R-:W-:Y:S01]  /*2ff0*/  FADD R54, R54, R87 ;  /* 0x0000005736367221 */ /* 0x000fe20000000000 */
[----:B------:R-:W-:-:S02]  /*3000*/  F2FP.F16.F32.PACK_AB R32, R15, R32 ;  /* 0x000000200f20723e */ /* 0x000fc400000000ff */
[----:B------:R-:W-:Y:S01]  /*3010*/  @!P5 FMUL R0, R0, 0.5 ;  /* 0x3f0000000000d820 */ /* 0x000fe20000400000 */
[----:B------:R-:W1:Y:S01]  /*3020*/  MUFU.EX2 R71, R71 ;  /* 0x0000004700477308 */ /* 0x000e620000000800 */
[----:B----4-:R-:W-:Y:S01]  /*3030*/  @!P4 FMUL R90, R90, R90 ;  /* 0x0000005a5a5ac220 */ /* 0x010fe20000400000 */
[----:B------:R-:W-:Y:S01]  /*3040*/  FSETP.GEU.AND P4, PT, R55, -126, PT ;  /* 0xc2fc00003700780b */ /* 0x000fe20003f8e000 */
[----:B--2---:R-:W-:Y:S01]  /*3050*/  FADD R26, R28, R37 ;  /* 0x000000251c1a7221 */ /* 0x004fe20000000000 */
[----:B------:R-:W-:Y:S01]  /*3060*/  FADD R38, R3, R30 ;  /* 0x0000001e03267221 */ /* 0x000fe20000000000 */
[----:B------:R-:W-:Y:S01]  /*3070*/  FADD R3, R7, R40 ;  /* 0x0000002807037221 */ /* 0x000fe20000000000 */
[----:B------:R-:W-:Y:S01]  /*3080*/  FADD R30, R11, R44 ;  /* 0x0000002c0b1e7221 */ /* 0x000fe20000000000 */
[----:B------:R-:W-:Y:S01]  /*3090*/  @!P1 FMUL R78, R78, 0.5 ;  /* 0x3f0000004e4e9820 */ /* 0x000fe20000400000 */
[----:B------:R-:W2:Y:S01]  /*30a0*/  MUFU.EX2 R79, R79 ;  /* 0x0000004f004f7308 */ /* 0x000ea20000000800 */
[----:B------:R-:W-:Y:S01]  /*30b0*/  FADD R73, R26, R65 ;  /* 0x000000411a497221 */ /* 0x000fe20000000000 */
[----:B------:R-:W-:Y:S01]  /*30c0*/  FADD R26, R6, R33 ;  /* 0x00000021061a7221 */ /* 0x000fe20000000000 */
[----:B------:R-:W-:Y:S01]  /*30d0*/  FADD R65, R10, R49 ;  /* 0x000000310a417221 */ /* 0x000fe20000000000 */
[----:B------:R-:W-:Y:S01]  /*30e0*/  FADD R42, R3, R34 ;  /* 0x00000022032a7221 */ /* 0x000fe20000000000 */
[----:B------:R-:W-:Y:S01]  /*30f0*/  FADD R77, R30, R69 ;  /* 0x000000451e4d7221 */ /* 0x000fe20000000000 */
[----:B------:R-:W-:Y:S01]  /*3100*/  FADD R3, R9, R20 ;  /* 0x0000001409037221 */ /* 0x000fe20000000000 */
[----:B------:R-:W-:Y:S01]  /*3110*/  @!P4 FMUL R55, R55, 0.5 ;  /* 0x3f0000003737c820 */ /* 0x000fe20000400000 */
[----:B------:R-:W3:Y:S01]  /*3120*/  MUFU.EX2 R86, R0 ;  /* 0x0000000000567308 */ /* 0x000ee20000000800 */
[----:B------:R-:W-:Y:S01]  /*3130*/  FADD R46, R26, R65 ;  /* 0x000000411a2e7221 */ /* 0x000fe20000000000 */
[----:B------:R-:W-:Y:S01]  /*3140*/  FADD R26, R8, R41 ;  /* 0x00000029081a7221 */ /* 0x000fe20000000000 */
[----:B------:R-:W-:Y:S01]  /*3150*/  FADD R65, R12, R27 ;  /* 0x0000001b0c417221 */ /* 0x000fe20000000000 */
[----:B------:R-:W-:Y:S01]  /*3160*/  FADD R34, R21, R56 ;  /* 0x0000003815227221 */ /* 0x000fe20000000000 */
[----:B------:R-:W-:Y:S01]  /*3170*/  FADD R30, R13, R48 ;  /* 0x000000300d1e7221 */ /* 0x000fe20000000000 */
[----:B------:R-:W-:Y:S01]  /*3180*/  FADD R69, R25, R60 ;  /* 0x0000003c19457221 */ /* 0x000fe20000000000 */
[----:B------:R-:W-:Y:S01]  /*3190*/  FADD R65, R26, R65 ;  /* 0x000000411a417221 */ /* 0x000fe20000000000 */
[----:B------:R-:W4:Y:S01]  /*31a0*/  MUFU.EX2 R78, R78 ;  /* 0x0000004e004e7308 */ /* 0x000f220000000800 */
[----:B------:R-:W-:Y:S01]  /*31b0*/  FADD R3, R3, R34 ;  /* 0x0000002203037221 */ /* 0x000fe20000000000 */
[----:B------:R-:W-:Y:S01]  /*31c0*/  FADD R30, R30, R69 ;  /* 0x000000451e1e7221 */ /* 0x000fe20000000000 */
[----:B------:R-:W-:Y:S01]  /*31d0*/  FADD R26, R31, R62 ;  /* 0x0000003e1f1a7221 */ /* 0x000fe20000000000 */
[----:B------:R-:W-:Y:S01]  /*31e0*/  FADD R69, R47, R82 ;  /* 0x000000522f457221 */ /* 0x000fe20000000000 */
[----:B------:R-:W-:Y:S01]  /*31f0*/  FADD R85, R57, R90 ;  /* 0x0000005a39557221 */ /* 0x000fe20000000000 */
[----:B------:R-:W-:Y:S01]  /*3200*/  FADD R34, R64, R61 ;  /* 0x0000003d40227221 */ /* 0x000fe20000000000 */
[----:B-1----:R-:W-:Y:S01]  /*3210*/  @!P6 FMUL R71, R71, R71 ;  /* 0x000000474747e220 */ /* 0x002fe20000400000 */
[----:B------:R-:W1:Y:S01]  /*3220*/  MUFU.EX2 R55, R55 ;  /* 0x0000003700377308 */ /* 0x000e620000000800 */
[----:B--2---:R-:W-:Y:S01]  /*3230*/  @!P2 FMUL R79, R79, R79 ;  /* 0x0000004f4f4fa220 */ /* 0x004fe20000400000 */
[----:B---3--:R-:W-:Y:S01]  /*3240*/  @!P5 FMUL R86, R86, R86 ;  /* 0x000000565656d220 */ /* 0x008fe20000400000 */
[----:B------:R-:W-:Y:S01]  /*3250*/  FADD R89, R26, R69 ;  /* 0x000000451a597221 */ /* 0x000fe20000000000 */
[----:B------:R-:W-:Y:S01]  /*3260*/  FADD R92, R50, R85 ;  /* 0x00000055325c7221 */ /* 0x000fe20000000000 */
[----:B------:R-:W-:Y:S01]  /*3270*/  FADD R91, R34, R81 ;  /* 0x00000051225b7221 */ /* 0x000fe20000000000 */
[----:B------:R-:W-:Y:S01]  /*3280*/  FADD R26, R68, R63 ;  /* 0x0000003f441a7221 */ /* 0x000fe20000000000 */
[----:B------:R-:W-:Y:S01]  /*3290*/  FADD R81, R84, R79 ;  /* 0x0000004f54517221 */ /* 0x000fe20000000000 */
[----:B------:R-:W-:Y:S01]  /*32a0*/  FADD R50, R76, R71 ;  /* 0x000000474c327221 */ /* 0x000fe20000000000 */
[----:B------:R-:W-:Y:S01]  /*32b0*/  FADD R87, R59, R86 ;  /* 0x000000563b577221 */ /* 0x000fe20000000000 */
[----:B------:R-:W-:Y:S01]  /*32c0*/  @!P3 FMUL R74, R74, R74 ;  /* 0x0000004a4a4ab220 */ /* 0x000fe20000400000 */
[----:B------:R-:W-:Y:S01]  /*32d0*/  FADD R26, R26, R81 ;  /* 0x000000511a1a7221 */ /* 0x000fe20000000000 */
[----:B----4-:R-:W-:Y:S01]  /*32e0*/  @!P1 FMUL R78, R78, R78 ;  /* 0x0000004e4e4e9220 */ /* 0x010fe20000400000 */
[----:B------:R-:W-:Y:S01]  /*32f0*/  FADD R87, R50, R87 ;  /* 0x0000005732577221 */ /* 0x000fe20000000000 */
[----:B------:R-:W-:Y:S01]  /*3300*/  FADD R0, R35, R66 ;  /* 0x0000004223007221 */ /* 0x000fe20000000000 */
[----:B------:R-:W-:Y:S01]  /*3310*/  FADD R34, R43, R74 ;  /* 0x0000004a2b227221 */ /* 0x000fe20000000000 */
[----:B------:R-:W-:Y:S01]  /*3320*/  FADD R69, R51, R78 ;  /* 0x0000004e33457221 */ /* 0x000fe20000000000 */
[----:B-1----:R-:W-:Y:S01]  /*3330*/  @!P4 FMUL R55, R55, R55 ;  /* 0x000000373737c220 */ /* 0x002fe20000400000 */
[----:B------:R-:W-:Y:S01]  /*3340*/  FADD R87, R26, R87 ;  /* 0x000000571a577221 */ /* 0x000fe20000000000 */
[----:B------:R-:W-:Y:S01]  /*3350*/  MOV R26, UR6 ;  /* 0x00000006001a7c02 */ /* 0x000fe20008000f00 */
[----:B------:R-:W-:Y:S01]  /*3360*/  UIADD3 UR6, UR45, 0x1, URZ ;  /* 0x000000012d067890 */ /* 0x000fe2000fffe03f */
[----:B------:R-:W-:Y:S01]  /*3370*/  FADD R85, R88, R55 ;  /* 0x0000003758557221 */ /* 0x000fe20000000000 */
[----:B------:R-:W-:Y:S01]  /*3380*/  FADD R0, R0, R69 ;  /* 0x0000004500007221 */ /* 0x000fe20000000000 */
[----:B------:R-:W-:Y:S01]  /*3390*/  FADD R38, R38, R73 ;  /* 0x0000004926267221 */ /* 0x000fe20000000000 */
[----:B------:R-:W-:Y:S01]  /*33a0*/  UISETP.NE.AND UP0, UPT, UR6, 0x5, UPT ;  /* 0x000000050600788c */ /* 0x000fe2000bf05270 */
[----:B------:R-:W-:Y:S01]  /*33b0*/  FADD R85, R34, R85 ;  /* 0x0000005522557221 */ /* 0x000fe20000000000 */
[----:B------:R-:W-:Y:S01]  /*33c0*/  FADD R42, R42, R77 ;  /* 0x0000004d2a2a7221 */ /* 0x000fe20000000000 */
[----:B------:R-:W-:Y:S01]  /*33d0*/  FADD R65, R46, R65 ;  /* 0x000000412e417221 */ /* 0x000fe20000000000 */
[----:B------:R-:W-:Y:S01]  /*33e0*/  FADD R3, R3, R30 ;  /* 0x0000001e03037221 */ /* 0x000fe20000000000 */
[----:B------:R-:W-:Y:S01]  /*33f0*/  USEL UR10, URZ, 0x1, UP0 ;  /* 0x000000013f0a7887 */ /* 0x000fe20008000000 */
[----:B------:R-:W-:Y:S01]  /*3400*/  FADD R89, R89, R92 ;  /* 0x0000005c59597221 */ /* 0x000fe20000000000 */
[----:B------:R-:W-:Y:S01]  /*3410*/  FADD R54, R91, R54 ;  /* 0x000000365b367221 */ /* 0x000fe20000000000 */
[----:B------:R-:W-:Y:S01]  /*3420*/  FADD R0, R0, R85 ;  /* 0x0000005500007221 */ /* 0x000fe20000000000 */
[----:B------:R-:W-:Y:S01]  /*3430*/  FADD R38, R38, R65 ;  /* 0x0000004126267221 */ /* 0x000fe20000000000 */
[----:B------:R-:W-:Y:S01]  /*3440*/  FADD R3, R42, R3 ;  /* 0x000000032a037221 */ /* 0x000fe20000000000 */
[----:B------:R-:W-:Y:S01]  /*3450*/  FADD R87, R54, R87 ;  /* 0x0000005736577221 */ /* 0x000fe20000000000 */
[----:B------:R-:W-:Y:S01]  /*3460*/  FADD R0, R89, R0 ;  /* 0x0000000059007221 */ /* 0x000fe20000000000 */
[----:B------:R1:W-:Y:S01]  /*3470*/  SYNCS.ARRIVE.TRANS64.A1T0 RZ, [R26+UR40], RZ ;  /* 0x000000ff1aff79a7 */ /* 0x0003e20008100028 */
[----:B------:R-:W-:Y:S01]  /*3480*/  FADD R3, R38, R3 ;  /* 0x0000000326037221 */ /* 0x000fe20000000000 */
[----:B------:R-:W-:Y:S01]  /*3490*/  F2FP.F16.F32.PACK_AB R38, R25, R12 ;  /* 0x0000000c1926723e */ /* 0x000fe200000000ff */
[----:B------:R-:W-:Y:S01]  /*34a0*/  USEL UR6, UR6, URZ, UP0 ;  /* 0x0000003f06067287 */ /* 0x000fe20008000000 */
[----:B------:R-:W-:Y:S01]  /*34b0*/  F2FP.F16.F32.PACK_AB R46, R48, R41 ;  /* 0x00000029302e723e */ /* 0x000fe200000000ff */
[----:B------:R-:W-:Y:S01]  /*34c0*/  FADD R0, R0, R87 ;  /* 0x0000005700007221 */ /* 0x000fe20000000000 */
[----:B------:R-:W-:-:S02]  /*34d0*/  F2FP.F16.F32.PACK_AB R54, R60, R27 ;  /* 0x0000001b3c36723e */ /* 0x000fc400000000ff */
[----:B------:R-:W-:Y:S02]  /*34e0*/  LOP3.LUT R18, R18, UR10, RZ, 0x3c, !PT ;  /* 0x0000000a12127c12 */ /* 0x000fe4000f8e3cff */
[----:B------:R-:W-:Y:S02]  /*34f0*/  F2FP.F16.F32.PACK_AB R40, R40, R29 ;  /* 0x0000001d2828723e */ /* 0x000fe400000000ff */
[----:B------:R-:W-:Y:S02]  /*3500*/  F2FP.F16.F32.PACK_AB R42, R20, R33 ;  /* 0x00000021142a723e */ /* 0x000fe400000000ff */
[----:B------:R-:W-:Y:S02]  /*3510*/  F2FP.F16.F32.PACK_AB R48, R52, R45 ;  /* 0x0000002d3430723e */ /* 0x000fe400000000ff */
[----:B------:R-:W-:Y:S02]  /*3520*/  F2FP.F16.F32.PACK_AB R25, R64, R31 ;  /* 0x0000001f4019723e */ /* 0x000fe400000000ff */
[----:B------:R-:W-:-:S02]  /*3530*/  F2FP.F16.F32.PACK_AB R27, R68, R35 ;  /* 0x00000023441b723e */ /* 0x000fc400000000ff */
[----:B------:R-:W-:Y:S02]  /*3540*/  F2FP.F16.F32.PACK_AB R44, R44, R37 ;  /* 0x000000252c2c723e */ /* 0x000fe400000000ff */
[----:B------:R-:W-:Y:S02]  /*3550*/  F2FP.F16.F32.PACK_AB R50, R56, R49 ;  /* 0x000000313832723e */ /* 0x000fe400000000ff */
[----:B------:R-:W-:Y:S02]  /*3560*/  F2FP.F16.F32.PACK_AB R52, R14, R53 ;  /* 0x000000350e34723e */ /* 0x000fe400000000ff */
[----:B------:R-:W-:Y:S02]  /*3570*/  F2FP.F16.F32.PACK_AB R29, R72, R39 ;  /* 0x00000027481d723e */ /* 0x000fe400000000ff */
[----:B------:R-:W-:Y:S02]  /*3580*/  F2FP.F16.F32.PACK_AB R31, R76, R43 ;  /* 0x0000002b4c1f723e */ /* 0x000fe400000000ff */
[----:B------:R-:W-:-:S02]  /*3590*/  F2FP.F16.F32.PACK_AB R33, R80, R47 ;  /* 0x0000002f5021723e */ /* 0x000fc400000000ff */
[----:B------:R-:W-:Y:S02]  /*35a0*/  F2FP.F16.F32.PACK_AB R35, R84, R51 ;  /* 0x000000335423723e */ /* 0x000fe400000000ff */
[----:B-1----:R-:W-:Y:S02]  /*35b0*/  F2FP.F16.F32.PACK_AB R26, R9, R6 ;  /* 0x00000006091a723e */ /* 0x002fe400000000ff */
        /* <DEDUP_REMOVED lines=11> */
[----:B------:R-:W-:Y:S01]  /*3670*/  F2FP.F16.F32.PACK_AB R53, R83, R90 ;  /* 0x0000005a5335723e */ /* 0x000fe200000000ff */
[----:B------:R-:W-:Y:S06]  /*3680*/  @!P0 BRA `(.L_x_21) ;  /* 0x0000000000048947 */ /* 0x000fec0003800000 */
[----:B------:R-:W-:Y:S01]  /*3690*/  BPT.TRAP 0x1 ;  /* 0x000000040000795c */ /* 0x000fe20000300000 */
.L_x_21:
[----:B------:R-:W-:Y:S01]  /*36a0*/  ULEA UR10, UR6, UR4, 0x3 ;  /* 0x00000004060a7291 */ /* 0x000fe2000f8e183f */
[----:B------:R-:W-:-:S08]  /*36b0*/  SHF.L.U32 R6, R18, 0x1f, RZ ;  /* 0x0000001f12067819 */ /* 0x000fd000000006ff */
[----:B------:R-:W1:Y:S02]  /*36c0*/  SYNCS.PHASECHK.TRANS64.TRYWAIT P1, [UR10+0x40400], R6 ;  /* 0x04040006ff0075a7 */ /* 0x000e64000802014a */
[----:B-1----:R-:W-:Y:S05]  /*36d0*/  @!P1 BRA `(.L_x_22) ;  /* 0x0000008c009c9947 */ /* 0x002fea0003800000 */
.L_x_118:
[----:B------:R-:W-:Y:S01]  /*36e0*/  UIMAD UR10, UR6, 0xa00, UR5 ;  /* 0x00000a00060a78a4 */ /* 0x000fe2000f8e0205 */
[----:B------:R-:W-:Y:S01]  /*36f0*/  WARPGROUP.ARRIVE ;  /* 0x00000000000079c5 */ /* 0x000fe20000000000 */
[----:B------:R-:W-:Y:S01]  /*3700*/  UMOV UR11, 0x80000020 ;  /* 0x80000020000b7882 */ /* 0x000fe20000000000 */
[----:B------:R-:W-:Y:S01]  /*3710*/  UMOV UR15, 0x80000020 ;  /* 0x80000020000f7882 */ /* 0x000fe20000000000 */
[----:B------:R-:W-:Y:S01]  /*3720*/  UIADD3 UR14, UR10, 0x200, URZ ;  /* 0x000002000a0e7890 */ /* 0x000fe2000fffe03f */
[----:B------:R-:W-:Y:S01]  /*3730*/  F2FP.F16.F32.PACK_AB R55, R86, R55 ;  /* 0x000000375637723e */ /* 0x000fe200000000ff */
[----:B------:R-:W-:Y:S02]  /*3740*/  UIADD3 UR18, UR10, 0x400, URZ ;  /* 0x000004000a127890 */ /* 0x000fe4000fffe03f */
[----:B------:R-:W-:Y:S02]  /*3750*/  UIADD3 UR19, UR10, 0x600, URZ ;  /* 0x000006000a137890 */ /* 0x000fe4000fffe03f */
[----:B------:R-:W-:Y:S01]  /*3760*/  HGMMA.64x32x16.F32 R152, R24, gdesc[UR8].tnspB, RZ, !UPT, gsb0 ;  /* 0x4060000818987df0 */ /* 0x000fe2000c0008ff */
[----:B------:R-:W-:-:S02]  /*3770*/  UIADD3 UR11, UR10, 0x800, URZ ;  /* 0x000008000a0b7890 */ /* 0x000fc4000fffe03f */
[----:B------:R-:W-:Y:S01]  /*3780*/  UIADD3 UR22, UR10, 0x840, URZ ;  /* 0x000008400a167890 */ /* 0x000fe2000fffe03f */
[----:B------:R-:W-:Y:S02]  /*3790*/  WARPGROUP.DEPBAR.LE gsb0, 0x0 ;  /* 0x00008000000079c5 */ /* 0x000fe40000010000 */
[----:B------:R-:W-:-:S06]  /*37a0*/  WARPGROUP.ARRIVE ;  /* 0x00000000000079c5 */ /* 0x000fcc0000000000 */
[----:B------:R-:W-:Y:S01]  /*37b0*/  HGMMA.64x32x16.F32 R136, R24, gdesc[UR12].tnspB, RZ, !UPT, gsb0 ;  /* 0x4060000c18887df0 */ /* 0x000fe2000c0008ff */
[----:B------:R-:W-:Y:S01]  /*37c0*/  UMOV UR14, UR18 ;  /* 0x00000012000e7c82 */ /* 0x000fe20008000000 */
[----:B------:R-:W-:Y:S01]  /*37d0*/  UMOV UR15, 0x80000020 ;  /* 0x80000020000f7882 */ /* 0x000fe20000000000 */
        /* <DEDUP_REMOVED lines=16> */
[----:B------:R-:W-:Y:S01]  /*38e0*/  UIADD3 UR14, UR10, 0x40, URZ ;  /* 0x000000400a0e7890 */ /* 0x000fe2000fffe03f */
[----:B------:R-:W-:Y:S01]  /*38f0*/  UMOV UR15, 0x80000020 ;  /* 0x80000020000f7882 */ /* 0x000fe20000000000 */
[----:B------:R-:W-:Y:S02]  /*3900*/  WARPGROUP.DEPBAR.LE gsb0, 0x0 ;  /* 0x00008000000079c5 */ /* 0x000fe40000010000 */
[----:B------:R-:W-:-:S06]  /*3910*/  WARPGROUP.ARRIVE ;  /* 0x00000000000079c5 */ /* 0x000fcc0000000000 */
[----:B------:R-:W-:Y:S01]  /*3920*/  HGMMA.64x32x16.F32 R152, R28, gdesc[UR12].tnspB, R152, gsb0 ;  /* 0x4060000c1c987df0 */ /* 0x000fe20008000898 */
[----:B------:R-:W-:Y:S01]  /*3930*/  UMOV UR14, UR11 ;  /* 0x0000000b000e7c82 */ /* 0x000fe20008000000 */
[----:B------:R-:W-:Y:S01]  /*3940*/  UMOV UR15, 0x80000020 ;  /* 0x80000020000f7882 */ /* 0x000fe20000000000 */
[----:B------:R-:W-:Y:S01]  /*3950*/  UIADD3 UR11, UR10, 0x280, URZ ;  /* 0x000002800a0b7890 */ /* 0x000fe2000fffe03f */
        /* <DEDUP_REMOVED lines=171> */
[----:B------:R-:W-:-:S03]  /*4410*/  UIADD3 UR14, UR10, 0x9c0, URZ ;  /* 0x000009c00a0e7890 */ /* 0x000fc6000fffe03f */
[----:B------:R-:W-:Y:S01]  /*4420*/  UMOV UR10, UR18 ;  /* 0x00000012000a7c82 */ /* 0x000fe20008000000 */
[----:B------:R-:W-:Y:S02]  /*4430*/  WARPGROUP.DEPBAR.LE gsb0, 0x0 ;  /* 0x00008000000079c5 */ /* 0x000fe40000010000 */
[----:B------:R-:W-:-:S06]  /*4440*/  WARPGROUP.ARRIVE ;  /* 0x00000000000079c5 */ /* 0x000fcc0000000000 */
[----:B------:R-:W-:Y:S01]  /*4450*/  HGMMA.64x32x16.F32 R136, R52, gdesc[UR8].tnspB, R136, gsb0 ;  /* 0x4060000834887df0 */ /* 0x000fe20008000888 */
[----:B------:R-:W-:Y:S01]  /*4460*/  UMOV UR10, UR19 ;  /* 0x00000013000a7c82 */ /* 0x000fe20008000000 */
[----:B------:R-:W-:Y:S01]  /*4470*/  UMOV UR11, 0x80000020 ;  /* 0x80000020000b7882 */ /* 0x000fe20000000000 */
        /* <DEDUP_REMOVED lines=12> */
[----:B------:R-:W-:Y:S03]  /*4540*/  HGMMA.64x32x16.F32 R88, R52, gdesc[UR8].tnspB, R88, gsb0 ;  /* 0x4060000834587df0 */ /* 0x000fe60008000858 */
[----:B------:R-:W-:Y:S02]  /*4550*/  WARPGROUP.DEPBAR.LE gsb0, 0x0 ;  /* 0x00008000000079c5 */ /* 0x000fe40000010000 */
[----:B------:R-:W-:Y:S05]  /*4560*/  @!P0 BRA `(.L_x_23) ;  /* 0x0000000000048947 */ /* 0x000fea0003800000 */
[----:B------:R-:W-:Y:S01]  /*4570*/  BPT.TRAP 0x1 ;  /* 0x000000040000795c */ /* 0x000fe20000300000 */
.L_x_23:
[----:B------:R-:W-:Y:S01]  /*4580*/  R2UR UR10, R16 ;  /* 0x00000000100a72ca */ /* 0x000fe200000e0000 */
[----:B------:R-:W-:-:S04]  /*4590*/  UIADD3 UR7, UR7, 0x40428, URZ ;  /* 0x0004042807077890 */ /* 0x000fc8000fffe03f */
[----:B------:R-:W-:-:S08]  /*45a0*/  UPRMT UR7, URZ, 0x654, UR7 ;  /* 0x000006543f077896 */ /* 0x000fd00008000007 */
[----:B------:R-:W-:Y:S01]  /*45b0*/  UISETP.GT.U32.AND UP0, UPT, UR10, 0x1, UPT ;  /* 0x000000010a00788c */ /* 0x000fe2000bf04070 */
[----:B------:R-:W-:Y:S05]  /*45c0*/  SYNCS.ARRIVE.TRANS64.RED.A1T0 RZ, [UR7], RZ ;  /* 0x000000ffffff79a7 */ /* 0x000fea0008100407 */
[----:B------:R-:W-:-:S13]  /*45d0*/  PLOP3.LUT P1, PT, PT, PT, UP0, 0x80, 0x0 ;  /* 0x000000000000781c */ /* 0x000fda0003f2f008 */
[----:B------:R-:W-:Y:S05]  /*45e0*/  @P1 BRA `(.L_x_24) ;  /* 0x0000000000041947 */ /* 0x000fea0003800000 */
[----:B------:R-:W-:Y:S01]  /*45f0*/  BPT.TRAP 0x1 ;  /* 0x000000040000795c */ /* 0x000fe20000300000 */
.L_x_24:
[----:B-1----:R-:W1:Y:S01]  /*4600*/  LDC R6, c[0x0][0x28c] ;  /* 0x0000a300ff067b82 */ /* 0x002e620000000800 */
[----:B------:R-:W-:-:S04]  /*4610*/  UIADD3 UR45, UR6, 0x1, URZ ;  /* 0x00000001062d7890 */ /* 0x000fc8000fffe03f */
[----:B------:R-:W-:-:S04]  /*4620*/  UISETP.NE.AND UP0, UPT, UR45, 0x5, UPT ;  /* 0x000000052d00788c */ /* 0x000fc8000bf05270 */
[----:B------:R-:W-:Y:S02]  /*4630*/  USEL UR7, URZ, 0x1, UP0 ;  /* 0x000000013f077887 */ /* 0x000fe40008000000 */
[----:B------:R-:W-:-:S04]  /*4640*/  USEL UR45, UR45, URZ, UP0 ;  /* 0x0000003f2d2d7287 */ /* 0x000fc80008000000 */
[----:B------:R-:W-:Y:S02]  /*4650*/  LOP3.LUT R18, R18, UR7, RZ, 0x3c, !PT ;  /* 0x0000000712127c12 */ /* 0x000fe4000f8e3cff */
[----:B-1----:R-:W-:-:S13]  /*4660*/  ISETP.GE.AND P2, PT, R6, 0x81, PT ;  /* 0x000000810600780c */ /* 0x002fda0003f46270 */
[----:B------:R-:W-:Y:S05]  /*4670*/  @!P2 BRA `(.L_x_25) ;  /* 0x0000003800aca947 */ /* 0x000fea0003800000 */
[----:B------:R-:W-:Y:S01]  /*4680*/  IADD3 R6, R6, 0x7f, RZ ;  /* 0x0000007f06067810 */ /* 0x000fe20007ffe0ff */
[----:B------:R-:W-:Y:S01]  /*4690*/  ULDC UR7, c[0x0][0x604] ;  /* 0x0001810000077ab9 */ /* 0x000fe20000000800 */
[----:B------:R-:W-:Y:S02]  /*46a0*/  MOV R9, R5 ;  /* 0x0000000500097202 */ /* 0x000fe40000000f00 */
[----:B------:R-:W-:-:S04]  /*46b0*/  SHF.R.S32.HI R7, RZ, 0x1f, R6 ;  /* 0x0000001fff077819 */ /* 0x000fc80000011406 */
[----:B------:R-:W-:Y:S02]  /*46c0*/  LEA.HI R6, R7, R6, RZ, 0x7 ;  /* 0x0000000607067211 */ /* 0x000fe400078f38ff */
[----:B------:R-:W-:Y:S02]  /*46d0*/  MOV R7, R4 ;  /* 0x0000000400077202 */ /* 0x000fe40000000f00 */
[----:B------:R-:W-:-:S07]  /*46e0*/  SHF.R.S32.HI R6, RZ, 0x7, R6 ;  /* 0x00000007ff067819 */ /* 0x000fce0000011406 */
.L_x_36:
[----:B-1----:R-:W-:Y:S05]  /*46f0*/  @!P0 BRA `(.L_x_26) ;  /* 0x0000000000048947 */ /* 0x002fea0003800000 */
[----:B------:R-:W-:Y:S01]  /*4700*/  BPT.TRAP 0x1 ;  /* 0x000000040000795c */ /* 0x000fe20000300000 */
.L_x_26:
[----:B------:R-:W1:Y:S01]  /*4710*/  S2UR UR10, SR_CgaCtaId ;  /* 0x00000000000a79c3 */ /* 0x000e620000008800 */
[----:B------:R-:W-:Y:S01]  /*4720*/  UMOV UR4, 0x400 ;  /* 0x0000040000047882 */ /* 0x000fe20000000000 */
[----:B------:R-:W-:Y:S01]  /*4730*/  SHF.L.U32 R4, R18, 0x1f, RZ ;  /* 0x0000001f12047819 */ /* 0x000fe200000006ff */
[----:B-1----:R-:W-:-:S04]  /*4740*/  ULEA UR4, UR10, UR4, 0x18 ;  /* 0x000000040a047291 */ /* 0x002fc8000f8ec03f */
[----:B------:R-:W-:-:S09]  /*4750*/  ULEA UR10, UR45, UR4, 0x3 ;  /* 0x000000042d0a7291 */ /* 0x000fd2000f8e183f */
[----:B------:R-:W1:Y:S02]  /*4760*/  SYNCS.PHASECHK.TRANS64.TRYWAIT P2, [UR10+0x40400], R4 ;  /* 0x04040004ff0075a7 */ /* 0x000e64000804014a */
[----:B-1----:R-:W-:Y:S05]  /*4770*/  @!P2 BRA `(.L_x_27) ;  /* 0x0000007c008ca947 */ /* 0x002fea0003800000 */
.L_x_119:
[----:B------:R-:W-:Y:S01]  /*4780*/  UIMAD UR10, UR45, 0xa00, UR46 ;  /* 0x00000a002d0a78a4 */ /* 0x000fe2000f8e022e */
[----:B------:R-:W-:Y:S01]  /*4790*/  WARPGROUP.ARRIVE ;  /* 0x00000000000079c5 */ /* 0x000fe20000000000 */
[----:B------:R-:W-:Y:S01]  /*47a0*/  UMOV UR40, UR52 ;  /* 0x0000003400287c82 */ /* 0x000fe20008000000 */
[----:B------:R-:W-:Y:S01]  /*47b0*/  UMOV UR41, UR53 ;  /* 0x0000003500297c82 */ /* 0x000fe20008000000 */
[----:B------:R-:W-:Y:S01]  /*47c0*/  UMOV UR43, 0x80000020 ;  /* 0x80000020002b7882 */ /* 0x000fe20000000000 */
[----:B------:R-:W-:Y:S02]  /*47d0*/  UIADD3 UR14, UR10, 0x200, URZ ;  /* 0x000002000a0e7890 */ /* 0x000fe4000fffe03f */
[----:B------:R-:W-:Y:S01]  /*47e0*/  UMOV UR42, UR10 ;  /* 0x0000000a002a7c82 */ /* 0x000fe20008000000 */
[----:B------:R-:W-:Y:S01]  /*47f0*/  UMOV UR15, 0x80000020 ;  /* 0x80000020000f7882 */ /* 0x000fe20000000000 */
[----:B------:R-:W-:Y:S01]  /*4800*/  HGMMA.64x128x16.F32 R24, gdesc[UR40], RZ, !UPT, gsb0 ;  /* 0x01e00000281879f0 */ /* 0x000fe2000c0008ff */
[----:B------:R-:W-:Y:S01]  /*4810*/  UIADD3 UR42, UR10, 0x2, URZ ;  /* 0x000000020a2a7890 */ /* 0x000fe2000fffe03f */
[----:B------:R-:W-:Y:S01]  /*4820*/  UMOV UR40, UR8 ;  /* 0x0000000800287c82 */ /* 0x000fe20008000000 */
[----:B------:R-:W-:Y:S01]  /*4830*/  UMOV UR41, UR9 ;  /* 0x0000000900297c82 */ /* 0x000fe20008000000 */
[----:B------:R-:W-:Y:S01]  /*4840*/  UMOV UR43, 0x80000020 ;  /* 0x80000020002b7882 */ /* 0x000fe20000000000 */
[----:B------:R-:W-:Y:S01]  /*4850*/  UIADD3 UR18, UR10, 0x202, URZ ;  /* 0x000002020a127890 */ /* 0x000fe2000fffe03f */
        /* <DEDUP_REMOVED lines=11> */
[----:B------:R-:W-:-:S02]  /*4910*/  WARPGROUP.DEPBAR.LE gsb0, 0x0 ;  /* 0x00008000000079c5 */ /* 0x000fc40000010000 */
[----:B------:R-:W-:-:S06]  /*4920*/  WARPGROUP.ARRIVE ;  /* 0x00000000000079c5 */ /* 0x000fcc0000000000 */
[----:B------:R-:W-:Y:S01]  /*4930*/  HGMMA.64x128x16.F32 R24, gdesc[UR40], R24, gsb0 ;  /* 0x01e00000281879f0 */ /* 0x000fe20008000818 */
[----:B------:R-:W-:Y:S01]  /*4940*/  UIADD3 UR42, UR10, 0x802, URZ ;  /* 0x000008020a2a7890 */ /* 0x000fe2000fffe03f */
[----:B------:R-:W-:Y:S01]  /*4950*/  UMOV UR40, UR48 ;  /* 0x0000003000287c82 */ /* 0x000fe20008000000 */
[----:B------:R-:W-:Y:S01]  /*4960*/  UMOV UR41, UR49 ;  /* 0x0000003100297c82 */ /* 0x000fe20008000000 */
[----:B------:R-:W-:Y:S01]  /*4970*/  UMOV UR43, 0x80000020 ;  /* 0x80000020002b7882 */ /* 0x000fe20000000000 */
[----:B------:R-:W-:-:S04]  /*4980*/  UIADD3 UR10, UR45, 0x1, URZ ;  /* 0x000000012d0a7890 */ /* 0x000fc8000fffe03f */
[----:B------:R-:W-:-:S04]  /*4990*/  UISETP.NE.AND UP0, UPT, UR10, 0x5, UPT ;  /* 0x000000050a00788c */ /* 0x000fc8000bf05270 */
[----:B------:R-:W-:Y:S02]  /*49a0*/  USEL UR11, URZ, 0x1, UP0 ;  /* 0x000000013f0b7887 */ /* 0x000fe40008000000 */
[----:B------:R-:W-:-:S04]  /*49b0*/  USEL UR10, UR10, URZ, UP0 ;  /* 0x0000003f0a0a7287 */ /* 0x000fc80008000000 */
[----:B------:R-:W-:Y:S01]  /*49c0*/  LOP3.LUT R18, R18, UR11, RZ, 0x3c, !PT ;  /* 0x0000000b12127c12 */ /* 0x000fe2000f8e3cff */
[----:B------:R-:W-:Y:S02]  /*49d0*/  WARPGROUP.DEPBAR.LE gsb0, 0x0 ;  /* 0x00008000000079c5 */ /* 0x000fe40000010000 */
[----:B------:R-:W-:-:S06]  /*49e0*/  WARPGROUP.ARRIVE ;  /* 0x00000000000079c5 */ /* 0x000fcc0000000000 */
        /* <DEDUP_REMOVED lines=23> */
[----:B------:R-:W-:Y:S05]  /*4b60*/  @!P0 BRA `(.L_x_28) ;  /* 0x0000000000048947 */ /* 0x000fea0003800000 */
[----:B------:R-:W-:Y:S01]  /*4b70*/  BPT.TRAP 0x1 ;  /* 0x000000040000795c */ /* 0x000fe20000300000 */
.L_x_28:
[----:B-1----:R-:W-:Y:S01]  /*4b80*/  FMNMX R4, R24, R7, !PT ;  /* 0x0000000718047209 */ /* 0x002fe20007800000 */
[----:B------:R-:W-:Y:S01]  /*4b90*/  ULEA UR11, UR10, UR4, 0x3 ;  /* 0x000000040a0b7291 */ /* 0x000fe2000f8e183f */
[----:B------:R-:W-:Y:S02]  /*4ba0*/  FMNMX R12, R26, R9, !PT ;  /* 0x000000091a0c7209 */ /* 0x000fe40007800000 */
        /* <DEDUP_REMOVED lines=44> */
[----:B------:R-:W-:Y:S01]  /*4e70*/  FMNMX R5, R35, R12, !PT ;  /* 0x0000000c23057209 */ /* 0x000fe20007800000 */
[--C-:B------:R-:W-:Y:S01]  /*4e80*/  FFMA R13, R29, UR7, -R168.reuse ;  /* 0x000000071d0d7c23 */ /* 0x100fe200080008a8 */
        /* <DEDUP_REMOVED lines=14> */
[----:B------:R-:W-:Y:S01]  /*4f70*/  @!P6 FMUL R24, R24, 0.5 ;  /* 0x3f0000001818e820 */ /* 0x000fe20000400000 */
[----:B------:R-:W-:Y:S01]  /*4f80*/  FSETP.GEU.AND P2, PT, R28, -126, PT ;  /* 0xc2fc00001c00780b */ /* 0x000fe20003f4e000 */
[----:B------:R-:W-:Y:S01]  /*4f90*/  @!P3 FMUL R11, R11, 0.5 ;  /* 0x3f0000000b0bb820 */ /* 0x000fe20000400000 */
[----:B------:R-:W-:Y:S01]  /*4fa0*/  FMNMX R5, R43, R12, !PT ;  /* 0x0000000c2b057209 */ /* 0x000fe20007800000 */
[--C-:B------:R-:W-:Y:S01]  /*4fb0*/  FFMA R12, R36, UR7, -R168.reuse ;  /* 0x00000007240c7c23 */ /* 0x100fe200080008a8 */
[--C-:B------:R-:W-:Y:S01]  /*4fc0*/  FFMA R41, R49, UR7, -R168.reuse ;  /* 0x0000000731297c23 */ /* 0x100fe200080008a8 */
[----:B------:R-:W1:Y:S01]  /*4fd0*/  MUFU.EX2 R24, R24 ;  /* 0x0000001800187308 */ /* 0x000e620000000800 */
[----:B------:R-:W-:Y:S01]  /*4fe0*/  FMNMX R14, R46, R5, !PT ;  /* 0x000000052e0e7209 */ /* 0x000fe20007800000 */
[----:B------:R-:W-:Y:S01]  /*4ff0*/  @!P5 FMUL R13, R13, 0.5 ;  /* 0x3f0000000d0dd820 */ /* 0x000fe20000400000 */
[--C-:B------:R-:W-:Y:S01]  /*5000*/  FFMA R45, R53, UR7, -R168.reuse ;  /* 0x00000007352d7c23 */ /* 0x100fe200080008a8 */
[----:B------:R-:W-:Y:S01]  /*5010*/  @!P4 FMUL R10, R10, 0.5 ;  /* 0x3f0000000a0ac820 */ /* 0x000fe20000400000 */
[----:B------:R-:W-:Y:S01]  /*5020*/  FMNMX R5, R47, R14, !PT ;  /* 0x0000000e2f057209 */ /* 0x000fe20007800000 */
[--C-:B------:R-:W-:Y:S01]  /*5030*/  FFMA R36, R48, UR7, -R168.reuse ;  /* 0x0000000730247c23 */ /* 0x100fe200080008a8 */
[--C-:B------:R-:W-:Y:S01]  /*5040*/  FFMA R49, R56, UR7, -R168.reuse ;  /* 0x0000000738317c23 */ /* 0x100fe200080008a8 */
[----:B------:R-:W2:Y:S01]  /*5050*/  MUFU.EX2 R11, R11 ;  /* 0x0000000b000b7308 */ /* 0x000ea20000000800 */
[----:B------:R-:W-:Y:S01]  /*5060*/  FMNMX R14, R50, R5, !PT ;  /* 0x00000005320e7209 */ /* 0x000fe20007800000 */
[----:B------:R-:W-:Y:S01]  /*5070*/  @!P2 FMUL R28, R28, 0.5 ;  /* 0x3f0000001c1ca820 */ /* 0x000fe20000400000 */
[--C-:B------:R-:W-:Y:S01]  /*5080*/  FFMA R53, R60, UR7, -R168.reuse ;  /* 0x000000073c357c23 */ /* 0x100fe200080008a8 */
[--C-:B------:R-:W-:Y:S01]  /*5090*/  FFMA R56, R73, UR7, -R168.reuse ;  /* 0x0000000749387c23 */ /* 0x100fe200080008a8 */
[----:B------:R-:W-:Y:S01]  /*50a0*/  FMNMX R5, R51, R14, !PT ;  /* 0x0000000e33057209 */ /* 0x000fe20007800000 */
[----:B------:R-:W-:-:S02]  /*50b0*/  FFMA R73, R80, UR7, -R168 ;  /* 0x0000000750497c23 */ /* 0x000fc400080008a8 */
[----:B------:R-:W3:Y:S01]  /*50c0*/  MUFU.EX2 R13, R13 ;  /* 0x0000000d000d7308 */ /* 0x000ee20000000800 */
[----:B-1----:R-:W-:Y:S01]  /*50d0*/  @!P6 FMUL R24, R24, R24 ;  /* 0x000000181818e220 */ /* 0x002fe20000400000 */
[----:B------:R-:W-:Y:S02]  /*50e0*/  FSETP.GEU.AND P6, PT, R15, -126, PT ;  /* 0xc2fc00000f00780b */ /* 0x000fe40003fce000 */
[----:B------:R-:W-:-:S04]  /*50f0*/  FMNMX R14, R54, R5, !PT ;  /* 0x00000005360e7209 */ /* 0x000fc80007800000 */
[----:B------:R-:W1:Y:S01]  /*5100*/  MUFU.EX2 R10, R10 ;  /* 0x0000000a000a7308 */ /* 0x000e620000000800 */
[----:B--2---:R-:W-:Y:S01]  /*5110*/  @!P3 FMUL R11, R11, R11 ;  /* 0x0000000b0b0bb220 */ /* 0x004fe20000400000 */
[----:B------:R-:W-:Y:S02]  /*5120*/  FSETP.GEU.AND P3, PT, R12, -126, PT ;  /* 0xc2fc00000c00780b */ /* 0x000fe40003f6e000 */
[----:B------:R-:W-:Y:S01]  /*5130*/  FMNMX R5, R55, R14, !PT ;  /* 0x0000000e37057209 */ /* 0x000fe20007800000 */
[----:B------:R-:W-:Y:S02]  /*5140*/  FFMA R14, R44, UR7, -R168 ;  /* 0x000000072c0e7c23 */ /* 0x000fe400080008a8 */
[----:B------:R-:W-:Y:S01]  /*5150*/  @!P6 FMUL R15, R15, 0.5 ;  /* 0x3f0000000f0fe820 */ /* 0x000fe20000400000 */
[----:B------:R-:W2:Y:S01]  /*5160*/  MUFU.EX2 R28, R28 ;  /* 0x0000001c001c7308 */ /* 0x000ea20000000800 */
[----:B---3--:R-:W-:Y:S01]  /*5170*/  @!P5 FMUL R13, R13, R13 ;  /* 0x0000000d0d0dd220 */ /* 0x008fe20000400000 */
[----:B------:R-:W-:-:S02]  /*5180*/  FSETP.GEU.AND P5, PT, R32, -126, PT ;  /* 0xc2fc00002000780b */ /* 0x000fc40003fae000 */
[----:B------:R-:W-:-:S03]  /*5190*/  FMNMX R20, R58, R5, !PT ;  /* 0x000000053a147209 */ /* 0x000fc60007800000 */
[----:B------:R-:W-:Y:S01]  /*51a0*/  @!P3 FMUL R12, R12, 0.5 ;  /* 0x3f0000000c0cb820 */ /* 0x000fe20000400000 */
[----:B------:R-:W3:Y:S01]  /*51b0*/  MUFU.EX2 R15, R15 ;  /* 0x0000000f000f7308 */ /* 0x000ee20000000800 */
[----:B-1----:R-:W-:Y:S01]  /*51c0*/  @!P4 FMUL R10, R10, R10 ;  /* 0x0000000a0a0ac220 */ /* 0x002fe20000400000 */
[----:B------:R-:W-:Y:S02]  /*51d0*/  FSETP.GEU.AND P4, PT, R21, -126, PT ;  /* 0xc2fc00001500780b */ /* 0x000fe40003f8e000 */
[----:B------:R-:W-:-:S03]  /*51e0*/  FMNMX R5, R59, R20, !PT ;  /* 0x000000143b057209 */ /* 0x000fc60007800000 */
[----:B------:R-:W-:Y:S01]  /*51f0*/  @!P5 FMUL R32, R32, 0.5 ;  /* 0x3f0000002020d820 */ /* 0x000fe20000400000 */
[----:B------:R-:W1:Y:S01]  /*5200*/  MUFU.EX2 R12, R12 ;  /* 0x0000000c000c7308 */ /* 0x000e620000000800 */
[----:B--2---:R-:W-:Y:S01]  /*5210*/  @!P2 FMUL R28, R28, R28 ;  /* 0x0000001c1c1ca220 */ /* 0x004fe20000400000 */
[----:B------:R-:W-:Y:S02]  /*5220*/  FSETP.GEU.AND P2, PT, R23, -126, PT ;  /* 0xc2fc00001700780b */ /* 0x000fe40003f4e000 */
[----:B------:R-:W-:-:S03]  /*5230*/  FMNMX R20, R62, R5, !PT ;  /* 0x000000053e147209 */ /* 0x000fc60007800000 */
[----:B------:R-:W-:Y:S01]  /*5240*/  @!P4 FMUL R21, R21, 0.5 ;  /* 0x3f0000001515c820 */ /* 0x000fe20000400000 */
[----:B------:R-:W2:Y:S01]  /*5250*/  MUFU.EX2 R32, R32 ;  /* 0x0000002000207308 */ /* 0x000ea20000000800 */
[----:B---3--:R-:W-:Y:S01]  /*5260*/  @!P6 FMUL R15, R15, R15 ;  /* 0x0000000f0f0fe220 */ /* 0x008fe20000400000 */
[----:B------:R-:W-:Y:S02]  /*5270*/  FSETP.GEU.AND P6, PT, R14, -126, PT ;  /* 0xc2fc00000e00780b */ /* 0x000fe40003fce000 */
        /* <DEDUP_REMOVED lines=10> */
[----:B------:R-:W-:Y:S01]  /*5320*/  FMNMX R5, R67, R20, !PT ;  /* 0x0000001443057209 */ /* 0x000fe20007800000 */
[--C-:B------:R-:W-:Y:S01]  /*5330*/  FFMA R20, R52, UR7, -R168.reuse ;  /* 0x0000000734147c23 */ /* 0x100fe200080008a8 */
[--C-:B------:R-:W-:Y:S01]  /*5340*/  FFMA R52, R69, UR7, -R168.reuse ;  /* 0x0000000745347c23 */ /* 0x100fe200080008a8 */
[----:B------:R-:W-:Y:S01]  /*5350*/  @!P3 FMUL R37, R37, 0.5 ;  /* 0x3f0000002525b820 */ /* 0x000fe20000400000 */
[----:B------:R-:W2:Y:S01]  /*5360*/  MUFU.EX2 R14, R14 ;  /* 0x0000000e000e7308 */ /* 0x000ea20000000800 */
[----:B---3--:R-:W-:Y:S01]  /*5370*/  @!P4 FMUL R21, R21, R21 ;  /* 0x000000151515c220 */ /* 0x008fe20000400000 */
[----:B------:R-:W-:Y:S01]  /*5380*/  FSETP.GEU.AND P4, PT, R36, -126, PT ;  /* 0xc2fc00002400780b */ /* 0x000fe20003f8e000 */
[----:B------:R-:W-:Y:S01]  /*5390*/  FFMA R69, R76, UR7, -R168 ;  /* 0x000000074c457c23 */ /* 0x000fe200080008a8 */
[----:B------:R-:W-:-:S03]  /*53a0*/  FMNMX R40, R70, R5, !PT ;  /* 0x0000000546287209 */ /* 0x000fc60007800000 */
[----:B------:R-:W-:Y:S01]  /*53b0*/  @!P5 FMUL R41, R41, 0.5 ;  /* 0x3f0000002929d820 */ /* 0x000fe20000400000 */
[----:B------:R-:W3:Y:S01]  /*53c0*/  MUFU.EX2 R37, R37 ;  /* 0x0000002500257308 */ /* 0x000ee20000000800 */
[----:B------:R-:W-:Y:S01]  /*53d0*/  FMNMX R5, R71, R40, !PT ;  /* 0x0000002847057209 */ /* 0x000fe20007800000 */
[----:B-1----:R-:W-:Y:S01]  /*53e0*/  @!P2 FMUL R23, R23, R23 ;  /* 0x000000171717a220 */ /* 0x002fe20000400000 */
[----:B------:R-:W-:Y:S02]  /*53f0*/  FSETP.GEU.AND P2, PT, R20, -126, PT ;  /* 0xc2fc00001400780b */ /* 0x000fe40003f4e000 */
[----:B------:R-:W-:Y:S02]  /*5400*/  FMNMX R40, R74, R5, !PT ;  /* 0x000000054a287209 */ /* 0x000fe40007800000 */
[----:B------:R-:W-:Y:S01]  /*5410*/  @!P4 FMUL R36, R36, 0.5 ;  /* 0x3f0000002424c820 */ /* 0x000fe20000400000 */
[----:B------:R-:W1:Y:S01]  /*5420*/  MUFU.EX2 R41, R41 ;  /* 0x0000002900297308 */ /* 0x000e620000000800 */
[----:B--2---:R-:W-:Y:S01]  /*5430*/  @!P6 FMUL R14, R14, R14 ;  /* 0x0000000e0e0ee220 */ /* 0x004fe20000400000 */
[----:B------:R-:W-:-:S02]  /*5440*/  FSETP.GEU.AND P6, PT, R45, -126, PT ;  /* 0xc2fc00002d00780b */ /* 0x000fc40003fce000 */
[----:B------:R-:W-:Y:S01]  /*5450*/  FMNMX R5, R75, R40, !PT ;  /* 0x000000284b057209 */ /* 0x000fe20007800000 */
[--C-:B------:R-:W-:Y:S01]  /*5460*/  FFMA R40, R57, UR7, -R168.reuse ;  /* 0x0000000739287c23 */ /* 0x100fe200080008a8 */
[----:B------:R-:W-:Y:S02]  /*5470*/  FFMA R57, R64, UR7, -R168 ;  /* 0x0000000740397c23 */ /* 0x000fe400080008a8 */
[----:B------:R-:W2:Y:S01]  /*5480*/  MUFU.EX2 R36, R36 ;  /* 0x0000002400247308 */ /* 0x000ea20000000800 */
[----:B---3--:R-:W-:Y:S01]  /*5490*/  @!P3 FMUL R37, R37, R37 ;  /* 0x000000252525b220 */ /* 0x008fe20000400000 */
[----:B------:R-:W-:Y:S01]  /*54a0*/  FSETP.GEU.AND P3, PT, R49, -126, PT ;  /* 0xc2fc00003100780b */ /* 0x000fe20003f6e000 */
[----:B------:R-:W-:Y:S01]  /*54b0*/  @!P2 FMUL R20, R20, 0.5 ;  /* 0x3f0000001414a820 */ /* 0x000fe20000400000 */
[----:B------:R-:W-:-:S03]  /*54c0*/  FMNMX R44, R78, R5, !PT ;  /* 0x000000054e2c7209 */ /* 0x000fc60007800000 */
[----:B------:R-:W-:Y:S01]  /*54d0*/  @!P6 FMUL R45, R45, 0.5 ;  /* 0x3f0000002d2de820 */ /* 0x000fe20000400000 */
[----:B------:R-:W-:Y:S01]  /*54e0*/  FMNMX R5, R79, R44, !PT ;  /* 0x0000002c4f057209 */ /* 0x000fe20007800000 */
[----:B------:R-:W3:Y:S01]  /*54f0*/  MUFU.EX2 R20, R20 ;  /* 0x0000001400147308 */ /* 0x000ee20000000800 */
[----:B-1----:R-:W-:Y:S01]  /*5500*/  @!P5 FMUL R41, R41, R41 ;  /* 0x000000292929d220 */ /* 0x002fe20000400000 */
[----:B------:R-:W-:Y:S02]  /*5510*/  FSETP.GEU.AND P5, PT, R53, -126, PT ;  /* 0xc2fc00003500780b */ /* 0x000fe40003fae000 */
[----:B------:R-:W-:Y:S02]  /*5520*/  FMNMX R44, R82, R5, !PT ;  /* 0x00000005522c7209 */ /* 0x000fe40007800000 */
[----:B------:R-:W-:Y:S02]  /*5530*/  @!P3 FMUL R49, R49, 0.5 ;  /* 0x3f0000003131b820 */ /* 0x000fe40000400000 */
[----:B------:R-:W1:Y:S01]  /*5540*/  MUFU.EX2 R45, R45 ;  /* 0x0000002d002d7308 */ /* 0x000e620000000800 */
[----:B--2---:R-:W-:Y:S01]  /*5550*/  @!P4 FMUL R36, R36, R36 ;  /* 0x000000242424c220 */ /* 0x004fe20000400000 */
[----:B------:R-:W-:-:S02]  /*5560*/  FSETP.GEU.AND P4, PT, R40, -126, PT ;  /* 0xc2fc00002800780b */ /* 0x000fc40003f8e000 */
[----:B------:R-:W-:Y:S01]  /*5570*/  FMNMX R5, R83, R44, !PT ;  /* 0x0000002c53057209 */ /* 0x000fe20007800000 */
[--C-:B------:R-:W-:Y:S01]  /*5580*/  FFMA R44, R61, UR7, -R168.reuse ;  /* 0x000000073d2c7c23 */ /* 0x100fe200080008a8 */
[--C-:B------:R-:W-:Y:S01]  /*5590*/  FFMA R61, R68, UR7, -R168.reuse ;  /* 0x00000007443d7c23 */ /* 0x100fe200080008a8 */
[----:B------:R-:W-:Y:S01]  /*55a0*/  @!P5 FMUL R53, R53, 0.5 ;  /* 0x3f0000003535d820 */ /* 0x000fe20000400000 */
[----:B------:R-:W2:Y:S01]  /*55b0*/  MUFU.EX2 R49, R49 ;  /* 0x0000003100317308 */ /* 0x000ea20000000800 */
[----:B------:R-:W-:Y:S01]  /*55c0*/  FMNMX R48, R86, R5, !PT ;  /* 0x0000000556307209 */ /* 0x000fe20007800000 */
[----:B---3--:R-:W-:Y:S01]  /*55d0*/  @!P2 FMUL R20, R20, R20 ;  /* 0x000000141414a220 */ /* 0x008fe20000400000 */
[----:B------:R-:W-:Y:S01]  /*55e0*/  FSETP.GEU.AND P2, PT, R44, -126, PT ;  /* 0xc2fc00002c00780b */ /* 0x000fe20003f4e000 */
[--C-:B------:R-:W-:Y:S01]  /*55f0*/  FFMA R68, R85, UR7, -R168.reuse ;  /* 0x0000000755447c23 */ /* 0x100fe200080008a8 */
[----:B------:R-:W-:Y:S01]  /*5600*/  FMNMX R5, R87, R48, !PT ;  /* 0x0000003057057209 */ /* 0x000fe20007800000 */
[--C-:B------:R-:W-:Y:S01]  /*5610*/  FFMA R48, R65, UR7, -R168.reuse ;  /* 0x0000000741307c23 */ /* 0x100fe200080008a8 */
[----:B------:R-:W-:Y:S01]  /*5620*/  @!P4 FMUL R40, R40, 0.5 ;  /* 0x3f0000002828c820 */ /* 0x000fe20000400000 */
[----:B------:R-:W3:Y:S01]  /*5630*/  MUFU.EX2 R53, R53 ;  /* 0x0000003500357308 */ /* 0x000ee20000000800 */
[----:B-1----:R-:W-:Y:S01]  /*5640*/  @!P6 FMUL R45, R45, R45 ;  /* 0x0000002d2d2de220 */ /* 0x002fe20000400000 */
[----:B------:R-:W-:Y:S01]  /*5650*/  FSETP.GEU.AND P6, PT, R57, -126, PT ;  /* 0xc2fc00003900780b */ /* 0x000fe20003fce000 */
[----:B------:R-:W1:Y:S01]  /*5660*/  SHFL.BFLY PT, R60, R5, 0x1, 0x1f ;  /* 0x0c201f00053c7f89 */ /* 0x000e6200000e0000 */
[----:B------:R-:W-:-:S04]  /*5670*/  FFMA R65, R72, UR7, -R168 ;  /* 0x0000000748417c23 */ /* 0x000fc800080008a8 */
[----:B------:R-:W4:Y:S01]  /*5680*/  MUFU.EX2 R40, R40 ;  /* 0x0000002800287308 */ /* 0x000f220000000800 */
[----:B--2---:R-:W-:Y:S01]  /*5690*/  @!P3 FMUL R49, R49, R49 ;  /* 0x000000313131b220 */ /* 0x004fe20000400000 */
[----:B------:R-:W-:Y:S01]  /*56a0*/  FSETP.GEU.AND P3, PT, R48, -126, PT ;  /* 0xc2fc00003000780b */ /* 0x000fe20003f6e000 */
[----:B------:R-:W-:-:S04]  /*56b0*/  @!P2 FMUL R44, R44, 0.5 ;  /* 0x3f0000002c2ca820 */ /* 0x000fc80000400000 */
[----:B------:R-:W-:Y:S02]  /*56c0*/  @!P6 FMUL R57, R57, 0.5 ;  /* 0x3f0000003939e820 */ /* 0x000fe40000400000 */
[----:B------:R-:W2:Y:S01]  /*56d0*/  MUFU.EX2 R44, R44 ;  /* 0x0000002c002c7308 */ /* 0x000ea20000000800 */
[----:B---3--:R-:W-:Y:S01]  /*56e0*/  @!P5 FMUL R53, R53, R53 ;  /* 0x000000353535d220 */ /* 0x008fe20000400000 */
[----:B------:R-:W-:-:S04]  /*56f0*/  FSETP.GEU.AND P5, PT, R52, -126, PT ;  /* 0xc2fc00003400780b */ /* 0x000fc80003fae000 */
[----:B------:R-:W-:Y:S02]  /*5700*/  @!P3 FMUL R48, R48, 0.5 ;  /* 0x3f0000003030b820 */ /* 0x000fe40000400000 */
[----:B------:R-:W3:Y:S01]  /*5710*/  MUFU.EX2 R57, R57 ;  /* 0x0000003900397308 */ /* 0x000ee20000000800 */
[----:B----4-:R-:W-:Y:S01]  /*5720*/  @!P4 FMUL R40, R40, R40 ;  /* 0x000000282828c220 */ /* 0x010fe20000400000 */
[----:B------:R-:W-:Y:S02]  /*5730*/  FSETP.GEU.AND P4, PT, R61, -126, PT ;  /* 0xc2fc00003d00780b */ /* 0x000fe40003f8e000 */
[----:B-1----:R-:W-:Y:S01]  /*5740*/  FMNMX R5, R5, R60, !PT ;  /* 0x0000003c05057209 */ /* 0x002fe20007800000 */
[--C-:B------:R-:W-:Y:S01]  /*5750*/  FFMA R60, R77, UR7, -R168.reuse ;  /* 0x000000074d3c7c23 */ /* 0x100fe200080008a8 */
[----:B------:R-:W-:Y:S01]  /*5760*/  FFMA R77, R84, UR7, -R168 ;  /* 0x00000007544d7c23 */ /* 0x000fe200080008a8 */
[----:B------:R-:W-:Y:S01]  /*5770*/  @!P5 FMUL R52, R52, 0.5 ;  /* 0x3f0000003434d820 */ /* 0x000fe20000400000 */
[----:B------:R-:W1:Y:S01]  /*5780*/  MUFU.EX2 R48, R48 ;  /* 0x0000003000307308 */ /* 0x000e620000000800 */
[----:B------:R-:W4:Y:S01]  /*5790*/  SHFL.BFLY PT, R64, R5, 0x2, 0x1f ;  /* 0x0c401f0005407f89 */ /* 0x000f2200000e0000 */
[----:B--2---:R-:W-:Y:S01]  /*57a0*/  @!P2 FMUL R44, R44, R44 ;  /* 0x0000002c2c2ca220 */ /* 0x004fe20000400000 */
[----:B------:R-:W-:-:S04]  /*57b0*/  FSETP.GEU.AND P2, PT, R65, -126, PT ;  /* 0xc2fc00004100780b */ /* 0x000fc80003f4e000 */
[----:B------:R-:W-:Y:S01]  /*57c0*/  @!P4 FMUL R61, R61, 0.5 ;  /* 0x3f0000003d3dc820 */ /* 0x000fe20000400000 */
[----:B------:R-:W2:Y:S01]  /*57d0*/  MUFU.EX2 R52, R52 ;  /* 0x0000003400347308 */ /* 0x000ea20000000800 */
[----:B---3--:R-:W-:Y:S01]  /*57e0*/  @!P6 FMUL R57, R57, R57 ;  /* 0x000000393939e220 */ /* 0x008fe20000400000 */
[----:B------:R-:W-:-:S06]  /*57f0*/  FSETP.GEU.AND P6, PT, R56, -126, PT ;  /* 0xc2fc00003800780b */ /* 0x000fcc0003fce000 */
[----:B------:R-:W3:Y:S01]  /*5800*/  MUFU.EX2 R61, R61 ;  /* 0x0000003d003d7308 */ /* 0x000ee20000000800 */
[----:B-1----:R-:W-:Y:S01]  /*5810*/  @!P3 FMUL R48, R48, R48 ;  /* 0x000000303030b220 */ /* 0x002fe20000400000 */
[----:B------:R-:W-:Y:S01]  /*5820*/  FSETP.GEU.AND P3, PT, R69, -126, PT ;  /* 0xc2fc00004500780b */ /* 0x000fe20003f6e000 */
[----:B------:R-:W-:-:S04]  /*5830*/  @!P2 FMUL R65, R65, 0.5 ;  /* 0x3f0000004141a820 */ /* 0x000fc80000400000 */
[----:B------:R-:W-:Y:S01]  /*5840*/  @!P6 FMUL R56, R56, 0.5 ;  /* 0x3f0000003838e820 */ /* 0x000fe20000400000 */
[----:B----4-:R-:W-:Y:S01]  /*5850*/  FMNMX R5, R5, R64, !PT ;  /* 0x0000004005057209 */ /* 0x010fe20007800000 */
[----:B------:R-:W-:Y:S01]  /*5860*/  FFMA R64, R81, UR7, -R168 ;  /* 0x0000000751407c23 */ /* 0x000fe200080008a8 */
[----:B------:R-:W1:Y:S01]  /*5870*/  MUFU.EX2 R65, R65 ;  /* 0x0000004100417308 */ /* 0x000e620000000800 */
[----:B--2---:R-:W-:Y:S01]  /*5880*/  @!P5 FMUL R52, R52, R52 ;  /* 0x000000343434d220 */ /* 0x004fe20000400000 */
[----:B------:R-:W-:-:S03]  /*5890*/  FSETP.GEU.AND P5, PT, R73, -126, PT ;  /* 0xc2fc00004900780b */ /* 0x000fc60003fae000 */
[----:B------:R-:W-:Y:S01]  /*58a0*/  @!P3 FMUL R69, R69, 0.5 ;  /* 0x3f0000004545b820 */ /* 0x000fe20000400000 */
[----:B---3--:R-:W-:Y:S01]  /*58b0*/  @!P4 FMUL R61, R61, R61 ;  /* 0x0000003d3d3dc220 */ /* 0x008fe20000400000 */
[----:B------:R-:W-:Y:S01]  /*58c0*/  FSETP.GEU.AND P4, PT, R60, -126, PT ;  /* 0xc2fc00003c00780b */ /* 0x000fe20003f8e000 */
[----:B------:R-:W2:Y:S07]  /*58d0*/  MUFU.EX2 R56, R56 ;  /* 0x0000003800387308 */ /* 0x000eae0000000800 */
[----:B------:R-:W-:Y:S01]  /*58e0*/  @!P5 FMUL R73, R73, 0.5 ;  /* 0x3f0000004949d820 */ /* 0x000fe20000400000 */
[----:B------:R-:W3:Y:S01]  /*58f0*/  MUFU.EX2 R69, R69 ;  /* 0x0000004500457308 */ /* 0x000ee20000000800 */
[----:B-1----:R-:W-:Y:S01]  /*5900*/  @!P2 FMUL R65, R65, R65 ;  /* 0x000000414141a220 */ /* 0x002fe20000400000 */
[----:B------:R-:W-:-:S02]  /*5910*/  FSETP.NEU.AND P2, PT, R5, -INF , PT ;  /* 0xff8000000500780b */ /* 0x000fc40003f4d000 */
[----:B------:R-:W-:Y:S02]  /*5920*/  @!P4 FMUL R60, R60, 0.5 ;  /* 0x3f0000003c3cc820 */ /* 0x000fe40000400000 */
[----:B------:R-:W-:Y:S02]  /*5930*/  FSEL R76, R5, RZ, P2 ;  /* 0x000000ff054c7208 */ /* 0x000fe40001000000 */
[----:B------:R-:W1:Y:S01]  /*5940*/  MUFU.EX2 R73, R73 ;  /* 0x0000004900497308 */ /* 0x000e620000000800 */
[----:B--2---:R-:W-:Y:S01]  /*5950*/  @!P6 FMUL R56, R56, R56 ;  /* 0x000000383838e220 */ /* 0x004fe20000400000 */
[----:B------:R-:W-:Y:S01]  /*5960*/  FSETP.GEU.AND P6, PT, R64, -126, PT ;  /* 0xc2fc00004000780b */ /* 0x000fe20003fce000 */
[C---:B------:R-:W-:Y:S01]  /*5970*/  FMUL R80, R76.reuse, UR7 ;  /* 0x000000074c507c20 */ /* 0x040fe20008400000 */
[----:B------:R-:W-:Y:S01]  /*5980*/  FSETP.GEU.AND P2, PT, R77, -126, PT ;  /* 0xc2fc00004d00780b */ /* 0x000fe20003f4e000 */
[----:B------:R-:W-:Y:S01]  /*5990*/  FADD R170, -R76, R9 ;  /* 0x000000094caa7221 */ /* 0x000fe20000000100 */
[----:B------:R-:W-:Y:S01]  /*59a0*/  FADD R76, R32, R65 ;  /* 0x00000041204c7221 */ /* 0x000fe20000000000 */
[--C-:B------:R-:W-:Y:S01]  /*59b0*/  FFMA R25, R26, UR7, -R80.reuse ;  /* 0x000000071a197c23 */ /* 0x100fe20008000850 */
[----:B------:R-:W2:Y:S01]  /*59c0*/  MUFU.EX2 R60, R60 ;  /* 0x0000003c003c7308 */ /* 0x000ea20000000800 */
[----:B---3--:R-:W-:Y:S01]  /*59d0*/  @!P3 FMUL R69, R69, R69 ;  /* 0x000000454545b220 */ /* 0x008fe20000400000 */
[----:B------:R-:W-:Y:S01]  /*59e0*/  FSETP.GEU.AND P3, PT, R68, -126, PT ;  /* 0xc2fc00004400780b */ /* 0x000fe20003f6e000 */
[--C-:B------:R-:W-:Y:S01]  /*59f0*/  FFMA R26, R27, UR7, -R80.reuse ;  /* 0x000000071b1a7c23 */ /* 0x100fe20008000850 */
[--C-:B------:R-:W-:Y:S01]  /*5a00*/  FFMA R27, R30, UR7, -R80.reuse ;  /* 0x000000071e1b7c23 */ /* 0x100fe20008000850 */
[--C-:B------:R-:W-:Y:S01]  /*5a10*/  FFMA R29, R34, UR7, -R80.reuse ;  /* 0x00000007221d7c23 */ /* 0x100fe20008000850 */
[--C-:B------:R-:W-:Y:S01]  /*5a20*/  FFMA R31, R31, UR7, -R80.reuse ;  /* 0x000000071f1f7c23 */ /* 0x100fe20008000850 */
[----:B------:R-:W-:Y:S01]  /*5a30*/  @!P6 FMUL R64, R64, 0.5 ;  /* 0x3f0000004040e820 */ /* 0x000fe20000400000 */
[--C-:B------:R-:W-:Y:S01]  /*5a40*/  FFMA R39, R39, UR7, -R80.reuse ;  /* 0x0000000727277c23 */ /* 0x100fe20008000850 */
[----:B-1----:R-:W-:Y:S01]  /*5a50*/  @!P5 FMUL R73, R73, R73 ;  /* 0x000000494949d220 */ /* 0x002fe20000400000 */
[----:B------:R-:W-:Y:S01]  /*5a60*/  FSETP.GEU.AND P5, PT, R26, -126, PT ;  /* 0xc2fc00001a00780b */ /* 0x000fe20003fae000 */
[----:B------:R-:W-:Y:S01]  /*5a70*/  @!P2 FMUL R77, R77, 0.5 ;  /* 0x3f0000004d4da820 */ /* 0x000fe20000400000 */
[--C-:B------:R-:W-:Y:S01]  /*5a80*/  FFMA R35, R35, UR7, -R80.reuse ;  /* 0x0000000723237c23 */ /* 0x100fe20008000850 */
[----:B------:R-:W1:Y:S01]  /*5a90*/  MUFU.EX2 R64, R64 ;  /* 0x0000004000407308 */ /* 0x000e620000000800 */
[--C-:B------:R-:W-:Y:S01]  /*5aa0*/  FFMA R43, R43, UR7, -R80.reuse ;  /* 0x000000072b2b7c23 */ /* 0x100fe20008000850 */
[----:B------:R-:W-:Y:S01]  /*5ab0*/  @!P3 FMUL R68, R68, 0.5 ;  /* 0x3f0000004444b820 */ /* 0x000fe20000400000 */
[--C-:B------:R-:W-:Y:S01]  /*5ac0*/  FFMA R33, R42, UR7, -R80.reuse ;  /* 0x000000072a217c23 */ /* 0x100fe20008000850 */
[----:B--2---:R-:W-:Y:S01]  /*5ad0*/  @!P4 FMUL R60, R60, R60 ;  /* 0x0000003c3c3cc220 */ /* 0x004fe20000400000 */
[----:B------:R-:W-:Y:S01]  /*5ae0*/  FSETP.GEU.AND P4, PT, R25, -126, PT ;  /* 0xc2fc00001900780b */ /* 0x000fe20003f8e000 */
[--C-:B------:R-:W-:Y:S01]  /*5af0*/  FFMA R47, R47, UR7, -R80.reuse ;  /* 0x000000072f2f7c23 */ /* 0x100fe20008000850 */
[--C-:B------:R-:W-:Y:S01]  /*5b00*/  FFMA R51, R51, UR7, -R80.reuse ;  /* 0x0000000733337c23 */ /* 0x100fe20008000850 */
[----:B------:R-:W2:Y:S01]  /*5b10*/  MUFU.EX2 R68, R68 ;  /* 0x0000004400447308 */ /* 0x000ea20000000800 */
[--C-:B------:R-:W-:Y:S01]  /*5b20*/  FFMA R55, R55, UR7, -R80.reuse ;  /* 0x0000000737377c23 */ /* 0x100fe20008000850 */
[----:B------:R-:W-:Y:S01]  /*5b30*/  @!P5 FMUL R26, R26, 0.5 ;  /* 0x3f0000001a1ad820 */ /* 0x000fe20000400000 */
[--C-:B------:R-:W-:Y:S01]  /*5b40*/  FFMA R72, R70, UR7, -R80.reuse ;  /* 0x0000000746487c23 */ /* 0x100fe20008000850 */
        /* <DEDUP_REMOVED lines=11> */
[--C-:B------:R-:W-:Y:S01]  /*5c00*/  FFMA R85, R79, UR7, -R80.reuse ;  /* 0x000000074f557c23 */ /* 0x100fe20008000850 */
[----:B------:R1:W4:Y:S01]  /*5c10*/  MUFU.EX2 R30, R26 ;  /* 0x0000001a001e7308 */ /* 0x0003220000000800 */
[----:B--2---:R-:W-:Y:S01]  /*5c20*/  @!P3 FMUL R68, R68, R68 ;  /* 0x000000444444b220 */ /* 0x004fe20000400000 */
[----:B------:R-:W-:Y:S01]  /*5c30*/  FSETP.GEU.AND P3, PT, R29, -126, PT ;  /* 0xc2fc00001d00780b */ /* 0x000fe20003f6e000 */
[----:B------:R-:W-:Y:S01]  /*5c40*/  FFMA R87, R87, UR7, -R80 ;  /* 0x0000000757577c23 */ /* 0x000fe20008000850 */
[----:B------:R-:W-:Y:S01]  /*5c50*/  FADD R9, R28, R57 ;  /* 0x000000391c097221 */ /* 0x000fe20000000000 */
[----:B------:R-:W-:Y:S01]  /*5c60*/  FADD R82, R41, R64 ;  /* 0x0000004029527221 */ /* 0x000fe20000000000 */
[----:B------:R-:W-:Y:S01]  /*5c70*/  FMUL R170, R170, UR7 ;  /* 0x00000007aaaa7c20 */ /* 0x000fe20008400000 */
[----:B------:R-:W-:Y:S01]  /*5c80*/  @!P6 FMUL R27, R27, 0.5 ;  /* 0x3f0000001b1be820 */ /* 0x000fe20000400000 */
[----:B------:R-:W2:Y:S01]  /*5c90*/  MUFU.EX2 R25, R25 ;  /* 0x0000001900197308 */ /* 0x000ea20000000800 */
[----:B---3--:R-:W-:Y:S01]  /*5ca0*/  @!P2 FMUL R77, R77, R77 ;  /* 0x0000004d4d4da220 */ /* 0x008fe20000400000 */
[----:B-1----:R-:W-:Y:S01]  /*5cb0*/  FFMA R26, R38, UR7, -R80 ;  /* 0x00000007261a7c23 */ /* 0x002fe20008000850 */
[----:B------:R-:W-:-:S02]  /*5cc0*/  FSETP.GEU.AND P2, PT, R31, -126, PT ;  /* 0xc2fc00001f00780b */ /* 0x000fc40003f4e000 */
[----:B------:R-:W-:Y:S02]  /*5cd0*/  F2FP.F16.F32.PACK_AB R28, R15, R28 ;  /* 0x0000001c0f1c723e */ /* 0x000fe400000000ff */
[----:B------:R-:W-:Y:S01]  /*5ce0*/  @!P3 FMUL R29, R29, 0.5 ;  /* 0x3f0000001d1db820 */ /* 0x000fe20000400000 */
[----:B------:R-:W1:Y:S01]  /*5cf0*/  MUFU.EX2 R27, R27 ;  /* 0x0000001b001b7308 */ /* 0x000e620000000800 */
[----:B----4-:R-:W-:Y:S01]  /*5d00*/  @!P5 FMUL R30, R30, R30 ;  /* 0x0000001e1e1ed220 */ /* 0x010fe20000400000 */
[----:B------:R-:W-:Y:S02]  /*5d10*/  FSETP.GEU.AND P5, PT, R26, -126, PT ;  /* 0xc2fc00001a00780b */ /* 0x000fe40003fae000 */
[----:B------:R-:W-:Y:S02]  /*5d20*/  F2FP.F16.F32.PACK_AB R32, R23, R32 ;  /* 0x000000201720723e */ /* 0x000fe400000000ff */
[----:B------:R-:W-:Y:S02]  /*5d30*/  F2FP.F16.F32.PACK_AB R64, R64, R73 ;  /* 0x000000494040723e */ /* 0x000fe400000000ff */
[----:B------:R-:W3:Y:S01]  /*5d40*/  MUFU.EX2 R29, R29 ;  /* 0x0000001d001d7308 */ /* 0x000ee20000000800 */
[----:B--2---:R-:W-:Y:S01]  /*5d50*/  @!P4 FMUL R25, R25, R25 ;  /* 0x000000191919c220 */ /* 0x004fe20000400000 */
[----:B------:R-:W-:Y:S01]  /*5d60*/  FSETP.GEU.AND P4, PT, R35, -126, PT ;  /* 0xc2fc00002300780b */ /* 0x000fe20003f8e000 */
[----:B------:R-:W-:-:S04]  /*5d70*/  @!P2 FMUL R31, R31, 0.5 ;  /* 0x3f0000001f1fa820 */ /* 0x000fc80000400000 */
[----:B------:R-:W-:Y:S01]  /*5d80*/  @!P5 FMUL R26, R26, 0.5 ;  /* 0x3f0000001a1ad820 */ /* 0x000fe20000400000 */
[----:B------:R-:W2:Y:S01]  /*5d90*/  MUFU.EX2 R34, R31 ;  /* 0x0000001f00227308 */ /* 0x000ea20000000800 */
[----:B-1----:R-:W-:Y:S01]  /*5da0*/  @!P6 FMUL R27, R27, R27 ;  /* 0x0000001b1b1be220 */ /* 0x002fe20000400000 */
[----:B------:R-:W-:-:S05]  /*5db0*/  FSETP.GEU.AND P6, PT, R39, -126, PT ;  /* 0xc2fc00002700780b */ /* 0x000fca0003fce000 */
[----:B------:R-:W-:Y:S01]  /*5dc0*/  @!P4 FMUL R35, R35, 0.5 ;  /* 0x3f0000002323c820 */ /* 0x000fe20000400000 */
[----:B------:R1:W4:Y:S01]  /*5dd0*/  MUFU.EX2 R31, R26 ;  /* 0x0000001a001f7308 */ /* 0x0003220000000800 */
[----:B---3--:R-:W-:Y:S01]  /*5de0*/  @!P3 FMUL R29, R29, R29 ;  /* 0x0000001d1d1db220 */ /* 0x008fe20000400000 */
[----:B------:R-:W-:-:S05]  /*5df0*/  FSETP.GEU.AND P3, PT, R43, -126, PT ;  /* 0xc2fc00002b00780b */ /* 0x000fca0003f6e000 */
[----:B------:R-:W-:Y:S01]  /*5e00*/  @!P6 FMUL R39, R39, 0.5 ;  /* 0x3f0000002727e820 */ /* 0x000fe20000400000 */
[----:B------:R3:W5:Y:S01]  /*5e10*/  MUFU.EX2 R38, R35 ;  /* 0x0000002300267308 */ /* 0x0007620000000800 */
[----:B--2---:R-:W-:Y:S01]  /*5e20*/  @!P2 FMUL R34, R34, R34 ;  /* 0x000000222222a220 */ /* 0x004fe20000400000 */
[----:B------:R-:W-:Y:S01]  /*5e30*/  FSETP.GEU.AND P2, PT, R33, -126, PT ;  /* 0xc2fc00002100780b */ /* 0x000fe20003f4e000 */
[----:B-1----:R-:W-:-:S04]  /*5e40*/  FFMA R26, R58, UR7, -R80 ;  /* 0x000000073a1a7c23 */ /* 0x002fc80008000850 */
[----:B------:R-:W-:Y:S01]  /*5e50*/  @!P3 FMUL R43, R43, 0.5 ;  /* 0x3f0000002b2bb820 */ /* 0x000fe20000400000 */
[----:B------:R1:W2:Y:S01]  /*5e60*/  MUFU.EX2 R42, R39 ;  /* 0x00000027002a7308 */ /* 0x0002a20000000800 */
[----:B---3--:R-:W-:Y:S01]  /*5e70*/  FFMA R35, R46, UR7, -R80 ;  /* 0x000000072e237c23 */ /* 0x008fe20008000850 */
[----:B----4-:R-:W-:Y:S01]  /*5e80*/  @!P5 FMUL R31, R31, R31 ;  /* 0x0000001f1f1fd220 */ /* 0x010fe20000400000 */
[----:B------:R-:W-:-:S04]  /*5e90*/  FSETP.GEU.AND P5, PT, R47, -126, PT ;  /* 0xc2fc00002f00780b */ /* 0x000fc80003fae000 */
[----:B------:R-:W-:Y:S01]  /*5ea0*/  @!P2 FMUL R33, R33, 0.5 ;  /* 0x3f0000002121a820 */ /* 0x000fe20000400000 */
[----:B------:R3:W4:Y:S01]  /*5eb0*/  MUFU.EX2 R46, R43 ;  /* 0x0000002b002e7308 */ /* 0x0007220000000800 */
[----:B-1----:R-:W-:Y:S01]  /*5ec0*/  FFMA R39, R50, UR7, -R80 ;  /* 0x0000000732277c23 */ /* 0x002fe20008000850 */
[----:B-----5:R-:W-:Y:S01]  /*5ed0*/  @!P4 FMUL R38, R38, R38 ;  /* 0x000000262626c220 */ /* 0x020fe20000400000 */
[----:B------:R-:W-:-:S05]  /*5ee0*/  FSETP.GEU.AND P4, PT, R35, -126, PT ;  /* 0xc2fc00002300780b */ /* 0x000fca0003f8e000 */
[----:B------:R-:W-:Y:S01]  /*5ef0*/  @!P5 FMUL R47, R47, 0.5 ;  /* 0x3f0000002f2fd820 */ /* 0x000fe20000400000 */
[----:B--2---:R-:W-:Y:S01]  /*5f00*/  @!P6 FMUL R42, R42, R42 ;  /* 0x0000002a2a2ae220 */ /* 0x004fe20000400000 */
[----:B------:R-:W-:Y:S01]  /*5f10*/  FSETP.GEU.AND P6, PT, R39, -126, PT ;  /* 0xc2fc00002700780b */ /* 0x000fe20003fce000 */
[----:B---3--:R-:W-:Y:S01]  /*5f20*/  FFMA R43, R54, UR7, -R80 ;  /* 0x00000007362b7c23 */ /* 0x008fe20008000850 */
[----:B------:R-:W1:Y:S04]  /*5f30*/  MUFU.EX2 R33, R33 ;  /* 0x0000002100217308 */ /* 0x000e680000000800 */
[----:B------:R-:W-:Y:S01]  /*5f40*/  @!P4 FMUL R35, R35, 0.5 ;  /* 0x3f0000002323c820 */ /* 0x000fe20000400000 */
[----:B----4-:R-:W-:Y:S01]  /*5f50*/  @!P3 FMUL R46, R46, R46 ;  /* 0x0000002e2e2eb220 */ /* 0x010fe20000400000 */
[----:B------:R-:W-:-:S02]  /*5f60*/  FSETP.GEU.AND P3, PT, R43, -126, PT ;  /* 0xc2fc00002b00780b */ /* 0x000fc40003f6e000 */
[----:B------:R2:W3:Y:S03]  /*5f70*/  MUFU.EX2 R50, R47 ;  /* 0x0000002f00327308 */ /* 0x0004e60000000800 */
[----:B------:R-:W-:-:S05]  /*5f80*/  @!P6 FMUL R39, R39, 0.5 ;  /* 0x3f0000002727e820 */ /* 0x000fca0000400000 */
[----:B------:R-:W4:Y:S01]  /*5f90*/  MUFU.EX2 R35, R35 ;  /* 0x0000002300237308 */ /* 0x000f220000000800 */
[----:B-1----:R-:W-:Y:S01]  /*5fa0*/  @!P2 FMUL R33, R33, R33 ;  /* 0x000000212121a220 */ /* 0x002fe20000400000 */
[----:B------:R-:W-:Y:S01]  /*5fb0*/  FSETP.GEU.AND P2, PT, R51, -126, PT ;  /* 0xc2fc00003300780b */ /* 0x000fe20003f4e000 */
[----:B------:R-:W-:Y:S01]  /*5fc0*/  @!P3 FMUL R43, R43, 0.5 ;  /* 0x3f0000002b2bb820 */ /* 0x000fe20000400000 */
[--C-:B--2---:R-:W-:Y:S01]  /*5fd0*/  FFMA R47, R59, UR7, -R80.reuse ;  /* 0x000000073b2f7c23 */ /* 0x104fe20008000850 */
[----:B------:R-:W-:-:S03]  /*5fe0*/  FFMA R59, R62, UR7, -R80 ;  /* 0x000000073e3b7c23 */ /* 0x000fc60008000850 */
        /* <DEDUP_REMOVED lines=10> */
[----:B------:R-:W-:-:S05]  /*6090*/  FSETP.GEU.AND P6, PT, R47, -126, PT ;  /* 0xc2fc00002f00780b */ /* 0x000fca0003fce000 */
[----:B------:R-:W-:Y:S01]  /*60a0*/  @!P4 FMUL R55, R55, 0.5 ;  /* 0x3f0000003737c820 */ /* 0x000fe20000400000 */
[----:B------:R1:W5:Y:S01]  /*60b0*/  MUFU.EX2 R62, R26 ;  /* 0x0000001a003e7308 */ /* 0x0003620000000800 */
[--C-:B---3--:R-:W-:Y:S01]  /*60c0*/  FFMA R51, R63, UR7, -R80.reuse ;  /* 0x000000073f337c23 */ /* 0x108fe20008000850 */
[----:B--2---:R-:W-:Y:S01]  /*60d0*/  @!P3 FMUL R43, R43, R43 ;  /* 0x0000002b2b2bb220 */ /* 0x004fe20000400000 */
[----:B------:R-:W-:-:S03]  /*60e0*/  FFMA R63, R66, UR7, -R80 ;  /* 0x00000007423f7c23 */ /* 0x000fc60008000850 */
[----:B------:R-:W-:Y:S01]  /*60f0*/  FSETP.GEU.AND P3, PT, R51, -126, PT ;  /* 0xc2fc00003300780b */ /* 0x000fe20003f6e000 */
[----:B------:R-:W-:Y:S01]  /*6100*/  @!P6 FMUL R47, R47, 0.5 ;  /* 0x3f0000002f2fe820 */ /* 0x000fe20000400000 */
[----:B------:R2:W3:Y:S01]  /*6110*/  MUFU.EX2 R58, R55 ;  /* 0x00000037003a7308 */ /* 0x0004e20000000800 */
[----:B----4-:R-:W-:Y:S01]  /*6120*/  @!P2 FMUL R54, R54, R54 ;  /* 0x000000363636a220 */ /* 0x010fe20000400000 */
[----:B------:R-:W-:Y:S01]  /*6130*/  FSETP.GEU.AND P2, PT, R59, -126, PT ;  /* 0xc2fc00003b00780b */ /* 0x000fe20003f4e000 */
[----:B-1----:R-:W-:Y:S01]  /*6140*/  FADD R26, -R8, R7 ;  /* 0x00000007081a7221 */ /* 0x002fe20000000100 */
[----:B------:R-:W-:Y:S01]  /*6150*/  FADD R7, R24, R49 ;  /* 0x0000003118077221 */ /* 0x000fe20000000000 */
[----:B------:R-:W-:Y:S02]  /*6160*/  F2FP.F16.F32.PACK_AB R24, R11, R24 ;  /* 0x000000180b18723e */ /* 0x000fe400000000ff */
[----:B------:R-:W-:Y:S01]  /*6170*/  FMUL R26, R26, UR7 ;  /* 0x000000071a1a7c20 */ /* 0x000fe20008400000 */
[----:B------:R-:W1:Y:S01]  /*6180*/  MUFU.EX2 R47, R47 ;  /* 0x0000002f002f7308 */ /* 0x000e620000000800 */
[----:B--2---:R-:W-:Y:S01]  /*6190*/  FFMA R55, R67, UR7, -R80 ;  /* 0x0000000743377c23 */ /* 0x004fe20008000850 */
[----:B-----5:R-:W-:Y:S01]  /*61a0*/  @!P5 FMUL R62, R62, R62 ;  /* 0x0000003e3e3ed220 */ /* 0x020fe20000400000 */
[----:B------:R-:W-:Y:S01]  /*61b0*/  @!P3 FMUL R51, R51, 0.5 ;  /* 0x3f0000003333b820 */ /* 0x000fe20000400000 */
[----:B------:R-:W-:Y:S01]  /*61c0*/  FADD R80, R36, R73 ;  /* 0x0000004924507221 */ /* 0x000fe20000000000 */
[----:B------:R-:W-:Y:S01]  /*61d0*/  FADD R67, R15, R48 ;  /* 0x000000300f437221 */ /* 0x000fe20000000000 */
[----:B------:R-:W-:Y:S01]  /*61e0*/  FSETP.GEU.AND P5, PT, R55, -126, PT ;  /* 0xc2fc00003700780b */ /* 0x000fe20003fae000 */
[----:B------:R-:W-:Y:S01]  /*61f0*/  @!P2 FMUL R59, R59, 0.5 ;  /* 0x3f0000003b3ba820 */ /* 0x000fe20000400000 */
[----:B------:R-:W-:Y:S01]  /*6200*/  FADD R84, R9, R80 ;  /* 0x0000005009547221 */ /* 0x000fe20000000000 */
[----:B---3--:R-:W-:Y:S01]  /*6210*/  @!P4 FMUL R58, R58, R58 ;  /* 0x0000003a3a3ac220 */ /* 0x008fe20000400000 */
[----:B------:R-:W2:Y:S01]  /*6220*/  MUFU.EX2 R51, R51 ;  /* 0x0000003300337308 */ /* 0x000ea20000000800 */
[----:B------:R-:W-:Y:S01]  /*6230*/  FSETP.GEU.AND P4, PT, R63, -126, PT ;  /* 0xc2fc00003f00780b */ /* 0x000fe20003f8e000 */
[----:B------:R-:W-:Y:S01]  /*6240*/  FADD R86, R67, R82 ;  /* 0x0000005243567221 */ /* 0x000fe20000000000 */
[----:B------:R-:W-:Y:S01]  /*6250*/  FADD R9, R10, R53 ;  /* 0x000000350a097221 */ /* 0x000fe20000000000 */
[----:B------:R-:W-:Y:S01]  /*6260*/  FADD R67, R12, R61 ;  /* 0x0000003d0c437221 */ /* 0x000fe20000000000 */
[----:B------:R-:W-:Y:S01]  /*6270*/  FADD R80, R20, R77 ;  /* 0x0000004d14507221 */ /* 0x000fe20000000000 */
[----:B------:R-:W-:Y:S01]  /*6280*/  F2FP.F16.F32.PACK_AB R36, R41, R36 ;  /* 0x000000242924723e */ /* 0x000fe200000000ff */
[----:B-1----:R-:W-:Y:S01]  /*6290*/  @!P6 FMUL R47, R47, R47 ;  /* 0x0000002f2f2fe220 */ /* 0x002fe20000400000 */
[----:B------:R-:W-:Y:S01]  /*62a0*/  FSETP.GEU.AND P6, PT, R72, -126, PT ;  /* 0xc2fc00004800780b */ /* 0x000fe20003fce000 */
[----:B------:R-:W-:Y:S01]  /*62b0*/  @!P5 FMUL R55, R55, 0.5 ;  /* 0x3f0000003737d820 */ /* 0x000fe20000400000 */
[----:B------:R-:W1:Y:S01]  /*62c0*/  MUFU.EX2 R66, R59 ;  /* 0x0000003b00427308 */ /* 0x000e620000000800 */
[----:B------:R-:W-:Y:S01]  /*62d0*/  FADD R168, R67, R80 ;  /* 0x0000005043a87221 */ /* 0x000fe20000000000 */
[----:B------:R-:W-:Y:S01]  /*62e0*/  FADD R67, R13, R44 ;  /* 0x0000002c0d437221 */ /* 0x000fe20000000000 */
[----:B------:R-:W-:Y:S01]  /*62f0*/  FADD R80, R45, R68 ;  /* 0x000000442d507221 */ /* 0x000fe20000000000 */
[----:B------:R-:W-:Y:S01]  /*6300*/  @!P4 FMUL R63, R63, 0.5 ;  /* 0x3f0000003f3fc820 */ /* 0x000fe20000400000 */
[----:B------:R-:W-:Y:S01]  /*6310*/  F2FP.F16.F32.PACK_AB R41, R47, R62 ;  /* 0x0000003e2f29723e */ /* 0x000fe200000000ff */
[----:B--2---:R-:W-:-:S02]  /*6320*/  @!P3 FMUL R51, R51, R51 ;  /* 0x000000333333b220 */ /* 0x004fc40000400000 */
[----:B------:R-:W2:Y:S01]  /*6330*/  MUFU.EX2 R55, R55 ;  /* 0x0000003700377308 */ /* 0x000ea20000000800 */
[----:B------:R-:W-:Y:S02]  /*6340*/  FSETP.GEU.AND P3, PT, R74, -126, PT ;  /* 0xc2fc00004a00780b */ /* 0x000fe40003f6e000 */
[----:B------:R-:W-:-:S05]  /*6350*/  @!P6 FMUL R72, R72, 0.5 ;  /* 0x3f0000004848e820 */ /* 0x000fca0000400000 */
[----:B------:R-:W3:Y:S01]  /*6360*/  MUFU.EX2 R70, R63 ;  /* 0x0000003f00467308 */ /* 0x000ee20000000800 */
[----:B-1----:R-:W-:Y:S01]  /*6370*/  @!P2 FMUL R66, R66, R66 ;  /* 0x000000424242a220 */ /* 0x002fe20000400000 */
[----:B------:R-:W-:-:S04]  /*6380*/  FSETP.GEU.AND P2, PT, R71, -126, PT ;  /* 0xc2fc00004700780b */ /* 0x000fc80003f4e000 */
[----:B------:R-:W-:Y:S02]  /*6390*/  @!P3 FMUL R74, R74, 0.5 ;  /* 0x3f0000004a4ab820 */ /* 0x000fe40000400000 */
        /* <DEDUP_REMOVED lines=8> */
[----:B------:R3:W4:Y:S01]  /*6420*/  MUFU.EX2 R59, R71 ;  /* 0x00000047003b7308 */ /* 0x0007220000000800 */
[----:B-1----:R-:W-:Y:S01]  /*6430*/  @!P6 FMUL R72, R72, R72 ;  /* 0x000000484848e220 */ /* 0x002fe20000400000 */
[----:B------:R-:W-:-:S05]  /*6440*/  FSETP.GEU.AND P6, PT, R81, -126, PT ;  /* 0xc2fc00005100780b */ /* 0x000fca0003fce000 */
[----:B------:R-:W-:Y:S01]  /*6450*/  @!P4 FMUL R75, R75, 0.5 ;  /* 0x3f0000004b4bc820 */ /* 0x000fe20000400000 */
[----:B------:R1:W5:Y:S01]  /*6460*/  MUFU.EX2 R8, R78 ;  /* 0x0000004e00087308 */ /* 0x0003620000000800 */
[----:B--2---:R-:W-:Y:S01]  /*6470*/  @!P3 FMUL R74, R74, R74 ;  /* 0x0000004a4a4ab220 */ /* 0x004fe20000400000 */
[----:B------:R-:W-:Y:S01]  /*6480*/  FSETP.GEU.AND P3, PT, R83, -126, PT ;  /* 0xc2fc00005300780b */ /* 0x000fe20003f6e000 */
[----:B---3--:R-:W-:Y:S02]  /*6490*/  FADD R71, R21, R52 ;  /* 0x0000003415477221 */ /* 0x008fe40000000000 */
[----:B------:R-:W-:Y:S01]  /*64a0*/  FADD R171, R33, R74 ;  /* 0x0000004a21ab7221 */ /* 0x000fe20000000000 */
[----:B------:R-:W-:Y:S01]  /*64b0*/  F2FP.F16.F32.PACK_AB R33, R46, R33 ;  /* 0x000000212e21723e */ /* 0x000fe200000000ff */
[----:B------:R-:W-:Y:S01]  /*64c0*/  @!P6 FMUL R81, R81, 0.5 ;  /* 0x3f0000005151e820 */ /* 0x000fe20000400000 */
[----:B------:R2:W3:Y:S01]  /*64d0*/  MUFU.EX2 R63, R75 ;  /* 0x0000004b003f7308 */ /* 0x0004e20000000800 */
[----:B-1----:R-:W-:Y:S01]  /*64e0*/  FADD R78, R23, R56 ;  /* 0x00000038174e7221 */ /* 0x002fe20000000000 */
[----:B----4-:R-:W-:Y:S01]  /*64f0*/  @!P2 FMUL R59, R59, R59 ;  /* 0x0000003b3b3ba220 */ /* 0x010fe20000400000 */
[----:B------:R-:W-:Y:S01]  /*6500*/  FSETP.GEU.AND P2, PT, R170, -126, PT ;  /* 0xc2fc0000aa00780b */ /* 0x000fe20003f4e000 */
[----:B------:R-:W-:Y:S01]  /*6510*/  FADD R71, R71, R80 ;  /* 0x0000005047477221 */ /* 0x000fe20000000000 */
[----:B------:R-:W-:Y:S01]  /*6520*/  FADD R80, R25, R62 ;  /* 0x0000003e19507221 */ /* 0x000fe20000000000 */
[----:B------:R-:W-:Y:S01]  /*6530*/  F2FP.F16.F32.PACK_AB R25, R30, R25 ;  /* 0x000000191e19723e */ /* 0x000fe200000000ff */
[----:B------:R-:W-:Y:S01]  /*6540*/  @!P3 FMUL R83, R83, 0.5 ;  /* 0x3f0000005353b820 */ /* 0x000fe20000400000 */
[----:B------:R-:W-:Y:S01]  /*6550*/  F2FP.F16.F32.PACK_AB R56, R56, R65 ;  /* 0x000000413838723e */ /* 0x000fe200000000ff */
[----:B--2---:R-:W-:Y:S01]  /*6560*/  FADD R75, R7, R76 ;  /* 0x0000004c074b7221 */ /* 0x004fe20000000000 */
[----:B------:R-:W-:Y:S01]  /*6570*/  FADD R7, R11, R40 ;  /* 0x000000280b077221 */ /* 0x000fe20000000000 */
[----:B------:R1:W2:Y:S01]  /*6580*/  MUFU.EX2 R76, R81 ;  /* 0x00000051004c7308 */ /* 0x0002a20000000800 */
[----:B-----5:R-:W-:Y:S01]  /*6590*/  @!P5 FMUL R8, R8, R8 ;  /* 0x000000080808d220 */ /* 0x020fe20000400000 */
[----:B------:R-:W-:Y:S01]  /*65a0*/  FSETP.GEU.AND P5, PT, R169, -126, PT ;  /* 0xc2fc0000a900780b */ /* 0x000fe20003fae000 */
[----:B------:R-:W-:Y:S01]  /*65b0*/  FADD R79, R7, R78 ;  /* 0x0000004e074f7221 */ /* 0x000fe20000000000 */
[----:B------:R-:W-:Y:S01]  /*65c0*/  FADD R78, R14, R69 ;  /* 0x000000450e4e7221 */ /* 0x000fe20000000000 */
[----:B------:R-:W-:Y:S01]  /*65d0*/  FADD R171, R80, R171 ;  /* 0x000000ab50ab7221 */ /* 0x000fe20000000000 */
[----:B---3--:R-:W-:Y:S01]  /*65e0*/  @!P4 FMUL R63, R63, R63 ;  /* 0x0000003f3f3fc220 */ /* 0x008fe20000400000 */
[----:B------:R-:W-:Y:S01]  /*65f0*/  FSETP.GEU.AND P4, PT, R85, -126, PT ;  /* 0xc2fc00005500780b */ /* 0x000fe20003f8e000 */
[----:B------:R3:W4:Y:S01]  /*6600*/  MUFU.EX2 R7, R83 ;  /* 0x0000005300077308 */ /* 0x0007220000000800 */
[----:B-1----:R-:W-:Y:S01]  /*6610*/  FADD R81, R9, R78 ;  /* 0x0000004e09517221 */ /* 0x002fe20000000000 */
[----:B------:R-:W-:Y:S01]  /*6620*/  FADD R78, R37, R60 ;  /* 0x0000003c254e7221 */ /* 0x000fe20000000000 */
[----:B------:R-:W-:Y:S01]  /*6630*/  FADD R172, R46, R63 ;  /* 0x0000003f2eac7221 */ /* 0x000fe20000000000 */
[----:B------:R-:W-:Y:S01]  /*6640*/  FADD R80, R27, R66 ;  /* 0x000000421b507221 */ /* 0x000fe20000000000 */
[----:B------:R-:W-:Y:S01]  /*6650*/  @!P2 FMUL R170, R170, 0.5 ;  /* 0x3f000000aaaaa820 */ /* 0x000fe20000400000 */
[----:B------:R-:W-:Y:S01]  /*6660*/  FADD R82, R67, R78 ;  /* 0x0000004e43527221 */ /* 0x000fe20000000000 */
[----:B------:R-:W-:Y:S01]  /*6670*/  @!P5 FMUL R169, R169, 0.5 ;  /* 0x3f000000a9a9d820 */ /* 0x000fe20000400000 */
[----:B------:R-:W-:Y:S01]  /*6680*/  FADD R75, R75, R84 ;  /* 0x000000544b4b7221 */ /* 0x000fe20000000000 */
[----:B--2---:R-:W-:Y:S01]  /*6690*/  @!P6 FMUL R76, R76, R76 ;  /* 0x0000004c4c4ce220 */ /* 0x004fe20000400000 */
[----:B------:R-:W-:Y:S01]  /*66a0*/  FSETP.GEU.AND P6, PT, R87, -126, PT ;  /* 0xc2fc00005700780b */ /* 0x000fe20003fce000 */
[----:B------:R1:W2:Y:S01]  /*66b0*/  MUFU.EX2 R78, R169 ;  /* 0x000000a9004e7308 */ /* 0x0002a20000000800 */
[----:B------:R-:W-:Y:S01]  /*66c0*/  @!P4 FMUL R85, R85, 0.5 ;  /* 0x3f0000005555c820 */ /* 0x000fe20000400000 */
[----:B---3--:R-:W-:Y:S01]  /*66d0*/  FADD R83, R30, R47 ;  /* 0x0000002f1e537221 */ /* 0x008fe20000000000 */
[----:B------:R-:W-:Y:S01]  /*66e0*/  FADD R174, R39, R76 ;  /* 0x0000004c27ae7221 */ /* 0x000fe20000000000 */
[----:B------:R-:W-:Y:S01]  /*66f0*/  FADD R79, R79, R86 ;  /* 0x000000564f4f7221 */ /* 0x000fe20000000000 */
[----:B------:R-:W-:Y:S01]  /*6700*/  FADD R168, R81, R168 ;  /* 0x000000a851a87221 */ /* 0x000fe20000000000 */
[----:B----4-:R-:W-:Y:S01]  /*6710*/  @!P3 FMUL R7, R7, R7 ;  /* 0x000000070707b220 */ /* 0x010fe20000400000 */
[----:B------:R-:W-:Y:S01]  /*6720*/  FSETP.GEU.AND P3, PT, R26, -126, PT ;  /* 0xc2fc00001a00780b */ /* 0x000fe20003f6e000 */
[----:B------:R3:W4:Y:S01]  /*6730*/  MUFU.EX2 R9, R85 ;  /* 0x0000005500097308 */ /* 0x0007220000000800 */
[----:B-1----:R-:W-:Y:S01]  /*6740*/  FADD R169, R83, R172 ;  /* 0x000000ac53a97221 */ /* 0x002fe20000000000 */
[----:B------:R-:W-:Y:S01]  /*6750*/  FADD R83, R38, R55 ;  /* 0x0000003726537221 */ /* 0x000fe20000000000 */
[----:B------:R-:W-:Y:S01]  /*6760*/  FADD R172, R54, R7 ;  /* 0x0000000736ac7221 */ /* 0x000fe20000000000 */
[----:B------:R-:W-:Y:S01]  /*6770*/  @!P6 FMUL R87, R87, 0.5 ;  /* 0x3f0000005757e820 */ /* 0x000fe20000400000 */
[----:B------:R-:W-:Y:S01]  /*6780*/  FADD R82, R82, R71 ;  /* 0x0000004752527221 */ /* 0x000fe20000000000 */
[----:B------:R-:W-:Y:S01]  /*6790*/  FADD R75, R75, R168 ;  /* 0x000000a84b4b7221 */ /* 0x000fe20000000000 */
[----:B------:R-:W-:Y:S01]  /*67a0*/  FADD R178, R83, R172 ;  /* 0x000000ac53b27221 */ /* 0x000fe20000000000 */
[----:B------:R1:W5:Y:S01]  /*67b0*/  MUFU.EX2 R67, R87 ;  /* 0x0000005700437308 */ /* 0x0003620000000800 */
[----:B---3--:R-:W-:Y:S01]  /*67c0*/  FADD R85, R29, R70 ;  /* 0x000000461d557221 */ /* 0x008fe20000000000 */
[----:B--2---:R-:W-:Y:S01]  /*67d0*/  @!P5 FMUL R78, R78, R78 ;  /* 0x0000004e4e4ed220 */ /* 0x004fe20000400000 */
[----:B------:R-:W-:Y:S01]  /*67e0*/  FADD R83, R31, R72 ;  /* 0x000000481f537221 */ /* 0x000fe20000000000 */
[----:B------:R-:W-:Y:S01]  /*67f0*/  @!P3 FMUL R26, R26, 0.5 ;  /* 0x3f0000001a1ab820 */ /* 0x000fe20000400000 */
[----:B------:R-:W-:Y:S01]  /*6800*/  FADD R176, R85, R174 ;  /* 0x000000ae55b07221 */ /* 0x000fe20000000000 */
[----:B------:R-:W-:Y:S01]  /*6810*/  FADD R172, R43, R78 ;  /* 0x0000004e2bac7221 */ /* 0x000fe20000000000 */
[----:B------:R-:W-:Y:S01]  /*6820*/  FADD R85, R35, R8 ;  /* 0x0000000823557221 */ /* 0x000fe20000000000 */
[----:B------:R-:W-:Y:S01]  /*6830*/  FADD R169, R169, R178 ;  /* 0x000000b2a9a97221 */ /* 0x000fe20000000000 */
[----:B----4-:R-:W-:Y:S01]  /*6840*/  @!P4 FMUL R9, R9, R9 ;  /* 0x000000090909c220 */ /* 0x010fe20000400000 */
[----:B------:R-:W2:Y:S01]  /*6850*/  MUFU.EX2 R26, R26 ;  /* 0x0000001a001a7308 */ /* 0x000ea20000000800 */
[----:B------:R-:W-:Y:S01]  /*6860*/  FADD R172, R83, R172 ;  /* 0x000000ac53ac7221 */ /* 0x000fe20000000000 */
[----:B------:R-:W-:Y:S01]  /*6870*/  FADD R173, R80, R85 ;  /* 0x0000005550ad7221 */ /* 0x000fe20000000000 */
[----:B------:R-:W-:Y:S01]  /*6880*/  FADD R80, R34, R51 ;  /* 0x0000003322507221 */ /* 0x000fe20000000000 */
[----:B-1----:R-:W-:Y:S01]  /*6890*/  FADD R87, R50, R9 ;  /* 0x0000000932577221 */ /* 0x002fe20000000000 */
[----:B------:R-:W-:Y:S01]  /*68a0*/  FADD R85, R42, R59 ;  /* 0x0000003b2a557221 */ /* 0x000fe20000000000 */
[----:B------:R-:W-:Y:S01]  /*68b0*/  FADD R171, R171, R176 ;  /* 0x000000b0abab7221 */ /* 0x000fe20000000000 */
[----:B-----5:R-:W-:Y:S01]  /*68c0*/  @!P6 FMUL R67, R67, R67 ;  /* 0x000000434343e220 */ /* 0x020fe20000400000 */
[----:B------:R-:W1:Y:S01]  /*68d0*/  MUFU.EX2 R83, R170 ;  /* 0x000000aa00537308 */ /* 0x000e620000000800 */
[----:B------:R-:W-:Y:S01]  /*68e0*/  FADD R80, R80, R87 ;  /* 0x0000005750507221 */ /* 0x000fe20000000000 */
[----:B------:R-:W-:Y:S01]  /*68f0*/  FADD R172, R173, R172 ;  /* 0x000000acadac7221 */ /* 0x000fe20000000000 */
[----:B------:R-:W-:Y:S01]  /*6900*/  FADD R174, R58, R67 ;  /* 0x000000433aae7221 */ /* 0x000fe20000000000 */
[----:B------:R-:W-:Y:S01]  /*6910*/  FADD R82, R79, R82 ;  /* 0x000000524f527221 */ /* 0x000fe20000000000 */
[----:B------:R-:W-:Y:S01]  /*6920*/  SHF.L.U32 R71, R18, 0x1f, RZ ;  /* 0x0000001f12477819 */ /* 0x000fe200000006ff */
[----:B------:R-:W-:Y:S01]  /*6930*/  FADD R171, R171, R172 ;  /* 0x000000acabab7221 */ /* 0x000fe20000000000 */
[----:B------:R-:W-:Y:S01]  /*6940*/  FADD R85, R85, R174 ;  /* 0x000000ae55557221 */ /* 0x000fe20000000000 */
[----:B------:R-:W-:Y:S01]  /*6950*/  FADD R75, R75, R82 ;  /* 0x000000524b4b7221 */ /* 0x000fe20000000000 */
[----:B--2---:R-:W-:Y:S01]  /*6960*/  @!P3 FMUL R26, R26, R26 ;  /* 0x0000001a1a1ab220 */ /* 0x004fe20000400000 */
[----:B------:R-:W-:Y:S01]  /*6970*/  F2FP.F16.F32.PACK_AB R27, R34, R27 ;  /* 0x0000001b221b723e */ /* 0x000fe200000000ff */
[----:B------:R-:W-:Y:S01]  /*6980*/  FADD R80, R80, R85 ;  /* 0x0000005550507221 */ /* 0x000fe20000000000 */
[----:B------:R-:W-:Y:S01]  /*6990*/  F2FP.F16.F32.PACK_AB R34, R37, R14 ;  /* 0x0000000e2522723e */ /* 0x000fe200000000ff */
[----:B------:R-:W-:Y:S01]  /*69a0*/  FFMA R3, R26, R3, R75 ;  /* 0x000000031a037223 */ /* 0x000fe2000000004b */
[----:B------:R-:W-:Y:S01]  /*69b0*/  F2FP.F16.F32.PACK_AB R31, R42, R31 ;  /* 0x0000001f2a1f723e */ /* 0x000fe200000000ff */
[----:B------:R-:W-:Y:S01]  /*69c0*/  FADD R80, R169, R80 ;  /* 0x00000050a9507221 */ /* 0x000fe20000000000 */
[----:B------:R-:W-:Y:S01]  /*69d0*/  F2FP.F16.F32.PACK_AB R37, R54, R39 ;  /* 0x000000273625723e */ /* 0x000fe200000000ff */
[----:B-1----:R-:W-:Y:S01]  /*69e0*/  @!P2 FMUL R83, R83, R83 ;  /* 0x000000535353a220 */ /* 0x002fe20000400000 */
[----:B------:R1:W2:Y:S01]  /*69f0*/  SYNCS.PHASECHK.TRANS64.TRYWAIT P2, [UR11+0x40400], R71 ;  /* 0x04040047ff0075a7 */ /* 0x0002a2000804014b */
[----:B------:R-:W-:Y:S01]  /*6a00*/  FADD R80, R171, R80 ;  /* 0x00000050ab507221 */ /* 0x000fe20000000000 */
[----:B------:R-:W-:Y:S01]  /*6a10*/  F2FP.F16.F32.PACK_AB R29, R38, R29 ;  /* 0x0000001d261d723e */ /* 0x000fe200000000ff */
[-C--:B------:R-:W-:Y:S01]  /*6a20*/  FMUL R152, R152, R26.reuse ;  /* 0x0000001a98987220 */ /* 0x080fe20000400000 */
[----:B------:R-:W-:Y:S01]  /*6a30*/  F2FP.F16.F32.PACK_AB R39, R58, R43 ;  /* 0x0000002b3a27723e */ /* 0x000fe200000000ff */
[-C--:B------:R-:W-:Y:S01]  /*6a40*/  FMUL R153, R153, R26.reuse ;  /* 0x0000001a99997220 */ /* 0x080fe20000400000 */
[----:B------:R-:W-:Y:S01]  /*6a50*/  F2FP.F16.F32.PACK_AB R42, R44, R53 ;  /* 0x000000352c2a723e */ /* 0x000fe200000000ff */
[-C--:B------:R-:W-:Y:S01]  /*6a60*/  FMUL R156, R156, R26.reuse ;  /* 0x0000001a9c9c7220 */ /* 0x080fe20000400000 */
        /* <DEDUP_REMOVED lines=36> */
[----:B------:R-:W-:Y:S01]  /*6cb0*/  FMUL R101, R101, R26 ;  /* 0x0000001a65657220 */ /* 0x000fe20000400000 */
[----:B------:R-:W-:Y:S01]  /*6cc0*/  F2FP.F16.F32.PACK_AB R38, R45, R20 ;  /* 0x000000142d26723e */ /* 0x000fe200000000ff */
[----:B------:R-:W-:Y:S01]  /*6cd0*/  FFMA R0, R83, R0, R80 ;  /* 0x0000000053007223 */ /* 0x000fe20000000050 */
[----:B------:R-:W-:Y:S01]  /*6ce0*/  F2FP.F16.F32.PACK_AB R43, R51, R66 ;  /* 0x00000042332b723e */ /* 0x000fe200000000ff */
[----:B------:R-:W-:Y:S01]  /*6cf0*/  FMUL R154, R154, R83 ;  /* 0x000000539a9a7220 */ /* 0x000fe20000400000 */
        /* <DEDUP_REMOVED lines=50> */
[----:B------:R-:W-:Y:S02]  /*7020*/  F2FP.F16.F32.PACK_AB R65, R7, R76 ;  /* 0x0000004c0741723e */ /* 0x000fe400000000ff */
[----:B------:R-:W-:Y:S01]  /*7030*/  F2FP.F16.F32.PACK_AB R66, R68, R77 ;  /* 0x0000004d4442723e */ /* 0x000fe200000000ff */
[----:B-12---:R-:W-:Y:S06]  /*7040*/  @!P0 BRA `(.L_x_29) ;  /* 0x0000000000048947 */ /* 0x006fec0003800000 */
[----:B------:R-:W-:Y:S01]  /*7050*/  BPT.TRAP 0x1 ;  /* 0x000000040000795c */ /* 0x000fe20000300000 */
.L_x_29:
[----:B------:R-:W-:Y:S05]  /*7060*/  @P2 BRA `(.L_x_30) ;  /* 0x0000000000082947 */ /* 0x000fea0003800000 */
[----:B------:R-:W1:Y:S02]  /*7070*/  SYNCS.PHASECHK.TRANS64.TRYWAIT P2, [UR11+0x40400], R71 ;  /* 0x04040047ff0075a7 */ /* 0x000e64000804014b */
[----:B-1----:R-:W-:Y:S05]  /*7080*/  @!P2 BRA `(.L_x_31) ;  /* 0x000000540060a947 */ /* 0x002fea0003800000 */
.L_x_30:
[----:B------:R-:W-:Y:S01]  /*7090*/  UIMAD UR11, UR10, 0xa00, UR5 ;  /* 0x00000a000a0b78a4 */ /* 0x000fe2000f8e0205 */
[----:B------:R-:W-:Y:S01]  /*70a0*/  WARPGROUP.ARRIVE ;  /* 0x00000000000079c5 */ /* 0x000fe20000000000 */
[----:B------:R-:W-:Y:S01]  /*70b0*/  UMOV UR15, 0x80000020 ;  /* 0x80000020000f7882 */ /* 0x000fe20000000000 */
[----:B------:R-:W-:Y:S01]  /*70c0*/  F2FP.F16.F32.PACK_AB R67, R67, R78 ;  /* 0x0000004e4343723e */ /* 0x000fe200000000ff */
[----:B------:R-:W-:Y:S02]  /*70d0*/  UIADD3 UR18, UR11, 0x200, URZ ;  /* 0x000002000b127890 */ /* 0x000fe4000fffe03f */
[----:B------:R-:W-:Y:S02]  /*70e0*/  UIADD3 UR19, UR11, 0x400, URZ ;  /* 0x000004000b137890 */ /* 0x000fe4000fffe03f */
[----:B------:R-:W-:Y:S01]  /*70f0*/  UMOV UR14, UR11 ;  /* 0x0000000b000e7c82 */ /* 0x000fe20008000000 */
[----:B------:R-:W-:Y:S01]  /*7100*/  UIADD3 UR22, UR11, 0x600, URZ ;  /* 0x000006000b167890 */ /* 0x000fe2000fffe03f */
[----:B------:R-:W-:Y:S01]  /*7110*/  HGMMA.64x32x16.F32 R152, R24, gdesc[UR12].tnspB, R152, gsb0 ;  /* 0x4060000c18987df0 */ /* 0x000fe20008000898 */
[----:B------:R-:W-:Y:S01]  /*7120*/  UMOV UR14, UR18 ;  /* 0x00000012000e7c82 */ /* 0x000fe20008000000 */
[----:B------:R-:W-:Y:S01]  /*7130*/  UMOV UR15, 0x80000020 ;  /* 0x80000020000f7882 */ /* 0x000fe20000000000 */
[----:B------:R-:W-:-:S02]  /*7140*/  UIADD3 UR23, UR11, 0x800, URZ ;  /* 0x000008000b177890 */ /* 0x000fc4000fffe03f */
        /* <DEDUP_REMOVED lines=195> */
[----:B------:R-:W-:Y:S01]  /*7d80*/  UIADD3 UR14, UR11, 0x1c0, URZ ;  /* 0x000001c00b0e7890 */ /* 0x000fe2000fffe03f */
        /* <DEDUP_REMOVED lines=28> */
.L_x_32:
[----:B------:R-:W-:-:S04]  /*7f50*/  ULEA UR11, UR6, UR4, 0x3 ;  /* 0x00000004060b7291 */ /* 0x000fc8000f8e183f */
[----:B------:R-:W-:-:S04]  /*7f60*/  UIADD3 UR11, UR11, 0x40428, URZ ;  /* 0x000404280b0b7890 */ /* 0x000fc8000fffe03f */
[----:B------:R-:W-:-:S09]  /*7f70*/  UPRMT UR11, URZ, 0x654, UR11 ;  /* 0x000006543f0b7896 */ /* 0x000fd2000800000b */
[----:B------:R-:W-:Y:S01]  /*7f80*/  SYNCS.ARRIVE.TRANS64.RED.A1T0 RZ, [UR11], RZ ;  /* 0x000000ffffff79a7 */ /* 0x000fe2000810040b */
[----:B------:R-:W-:Y:S05]  /*7f90*/  @P1 BRA `(.L_x_33) ;  /* 0x0000000000041947 */ /* 0x000fea0003800000 */
[----:B------:R-:W-:Y:S01]  /*7fa0*/  BPT.TRAP 0x1 ;  /* 0x000000040000795c */ /* 0x000fe20000300000 */
.L_x_33:
[----:B------:R-:W-:-:S04]  /*7fb0*/  UIADD3 UR6, UR6, 0x1, URZ ;  /* 0x0000000106067890 */ /* 0x000fc8000fffe03f */
[----:B------:R-:W-:-:S04]  /*7fc0*/  UISETP.NE.AND UP0, UPT, UR6, 0x5, UPT ;  /* 0x000000050600788c */ /* 0x000fc8000bf05270 */
[----:B------:R-:W-:Y:S01]  /*7fd0*/  USEL UR11, UR6, URZ, UP0 ;  /* 0x0000003f060b7287 */ /* 0x000fe20008000000 */
[----:B------:R-:W-:Y:S11]  /*7fe0*/  @!P0 BRA `(.L_x_34) ;  /* 0x0000000000048947 */ /* 0x000ff60003800000 */
[----:B------:R-:W-:Y:S01]  /*7ff0*/  BPT.TRAP 0x1 ;  /* 0x000000040000795c */ /* 0x000fe20000300000 */
.L_x_34:
[----:B------:R-:W-:-:S04]  /*8000*/  ULEA UR6, UR11, UR4, 0x3 ;  /* 0x000000040b067291 */ /* 0x000fc8000f8e183f */
[----:B------:R-:W-:-:S04]  /*8010*/  UIADD3 UR6, UR6, 0x40428, URZ ;  /* 0x0004042806067890 */ /* 0x000fc8000fffe03f */
[----:B------:R-:W-:-:S09]  /*8020*/  UPRMT UR6, URZ, 0x654, UR6 ;  /* 0x000006543f067896 */ /* 0x000fd20008000006 */
[----:B------:R-:W-:Y:S01]  /*8030*/  SYNCS.ARRIVE.TRANS64.RED.A1T0 RZ, [UR6], RZ ;  /* 0x000000ffffff79a7 */ /* 0x000fe20008100406 */
[----:B------:R-:W-:Y:S05]  /*8040*/  @P1 BRA `(.L_x_35) ;  /* 0x0000000000041947 */ /* 0x000fea0003800000 */
[----:B------:R-:W-:Y:S01]  /*8050*/  BPT.TRAP 0x1 ;  /* 0x000000040000795c */ /* 0x000fe20000300000 */
.L_x_35:
[----:B------:R-:W-:Y:S01]  /*8060*/  UIADD3 UR10, UR10, 0x1, URZ ;  /* 0x000000010a0a7890 */ /* 0x000fe2000fffe03f */
[C---:B------:R-:W-:Y:S01]  /*8070*/  ISETP.GT.AND P2, PT, R6.reuse, 0x2, PT ;  /* 0x000000020600780c */ /* 0x040fe20003f44270 */
[----:B------:R-:W-:Y:S01]  /*8080*/  UIADD3 UR6, UR11, 0x1, URZ ;  /* 0x000000010b067890 */ /* 0x000fe2000fffe03f */
[----:B------:R-:W-:Y:S01]  /*8090*/  IADD3 R6, R6, -0x1, RZ ;  /* 0xffffffff06067810 */ /* 0x000fe20007ffe0ff */
[----:B------:R-:W-:Y:S01]  /*80a0*/  UISETP.NE.AND UP1, UPT, UR10, 0x5, UPT ;  /* 0x000000050a00788c */ /* 0x000fe2000bf25270 */
[----:B------:R-:W-:Y:S01]  /*80b0*/  MOV R7, R4 ;  /* 0x0000000400077202 */ /* 0x000fe20000000f00 */
[----:B------:R-:W-:Y:S01]  /*80c0*/  UISETP.NE.AND UP0, UPT, UR6, 0x5, UPT ;  /* 0x000000050600788c */ /* 0x000fe2000bf05270 */
[----:B------:R-:W-:Y:S01]  /*80d0*/  MOV R9, R5 ;  /* 0x0000000500097202 */ /* 0x000fe20000000f00 */
[----:B------:R-:W-:Y:S02]  /*80e0*/  USEL UR11, URZ, 0x1, UP1 ;  /* 0x000000013f0b7887 */ /* 0x000fe40008800000 */
[----:B------:R-:W-:-:S02]  /*80f0*/  USEL UR6, UR6, URZ, UP0 ;  /* 0x0000003f06067287 */ /* 0x000fc40008000000 */
[----:B------:R-:W-:Y:S02]  /*8100*/  USEL UR45, UR10, URZ, UP1 ;  /* 0x0000003f0a2d7287 */ /* 0x000fe40008800000 */
[----:B------:R-:W-:Y:S01]  /*8110*/  LOP3.LUT R18, R18, UR11, RZ, 0x3c, !PT ;  /* 0x0000000b12127c12 */ /* 0x000fe2000f8e3cff */
[----:B------:R-:W-:Y:S09]  /*8120*/  @P2 BRA `(.L_x_36) ;  /* 0xffffffc400702947 */ /* 0x000ff2000383ffff */
.L_x_25:
[----:B------:R-:W-:-:S04]  /*8130*/  ULOP3.LUT UR5, UR61, 0x1, URZ, 0xfc, !UPT ;  /* 0x000000013d057892 */ /* 0x000fc8000f8efc3f */
[----:B------:R-:W-:-:S06]  /*8140*/  UISETP.NE.AND UP0, UPT, UR5, 0x3, UPT ;  /* 0x000000030500788c */ /* 0x000fcc000bf05270 */
[----:B------:R-:W-:-:S13]  /*8150*/  PLOP3.LUT P2, PT, PT, PT, UP0, 0x80, 0x0 ;  /* 0x000000000000781c */ /* 0x000fda0003f4f008 */
[----:B------:R-:W-:Y:S05]  /*8160*/  @!P2 BRA `(.L_x_37) ;  /* 0x000000000004a947 */ /* 0x000fea0003800000 */
[----:B------:R-:W-:Y:S01]  /*8170*/  BPT.TRAP 0x1 ;  /* 0x000000040000795c */ /* 0x000fe20000300000 */
.L_x_37:
[----:B------:R-:W-:Y:S02]  /*8180*/  UISETP.GT.U32.AND UP0, UPT, UR61, 0x1, UPT ;  /* 0x000000013d00788c */ /* 0x000fe4000bf04070 */
[----:B------:R-:W-:-:S04]  /*8190*/  ULEA UR5, UR47, UR4, 0x3 ;  /* 0x000000042f057291 */ /* 0x000fc8000f8e183f */
[----:B------:R-:W-:Y:S01]  /*81a0*/  UIADD3 UR5, UR5, 0x40460, URZ ;  /* 0x0004046005057890 */ /* 0x000fe2000fffe03f */
[----:B------:R-:W-:-:S03]  /*81b0*/  PLOP3.LUT P2, PT, PT, PT, UP0, 0x80, 0x0 ;  /* 0x000000000000781c */ /* 0x000fc60003f4f008 */
[----:B------:R-:W-:-:S09]  /*81c0*/  UPRMT UR5, URZ, 0x654, UR5 ;  /* 0x000006543f057896 */ /* 0x000fd20008000005 */
[----:B------:R-:W-:Y:S01]  /*81d0*/  SYNCS.ARRIVE.TRANS64.RED.A1T0 RZ, [UR5], RZ ;  /* 0x000000ffffff79a7 */ /* 0x000fe20008100405 */
[----:B------:R-:W-:Y:S05]  /*81e0*/  @P2 BRA `(.L_x_38) ;  /* 0x0000000000042947 */ /* 0x000fea0003800000 */
[----:B------:R-:W-:Y:S01]  /*81f0*/  BPT.TRAP 0x1 ;  /* 0x000000040000795c */ /* 0x000fe20000300000 */
.L_x_38:
[----:B------:R-:W-:Y:S05]  /*8200*/  @!P0 BRA `(.L_x_39) ;  /* 0x0000000000048947 */ /* 0x000fea0003800000 */
[----:B------:R-:W-:Y:S01]  /*8210*/  BPT.TRAP 0x1 ;  /* 0x000000040000795c */ /* 0x000fe20000300000 */
.L_x_39:
[----:B------:R-:W-:-:S04]  /*8220*/  ULEA UR4, UR6, UR4, 0x3 ;  /* 0x0000000406047291 */ /* 0x000fc8000f8e183f */
[----:B------:R-:W-:-:S04]  /*8230*/  UIADD3 UR4, UR4, 0x40428, URZ ;  /* 0x0004042804047890 */ /* 0x000fc8000fffe03f */
[----:B------:R-:W-:-:S09]  /*8240*/  UPRMT UR4, URZ, 0x654, UR4 ;  /* 0x000006543f047896 */ /* 0x000fd20008000004 */
[----:B------:R-:W-:Y:S01]  /*8250*/  SYNCS.ARRIVE.TRANS64.RED.A1T0 RZ, [UR4], RZ ;  /* 0x000000ffffff79a7 */ /* 0x000fe20008100404 */
[----:B------:R-:W-:Y:S05]  /*8260*/  @P1 BRA `(.L_x_40) ;  /* 0x0000000000041947 */ /* 0x000fea0003800000 */
[----:B------:R-:W-:Y:S01]  /*8270*/  BPT.TRAP 0x1 ;  /* 0x000000040000795c */ /* 0x000fe20000300000 */
.L_x_40:
[----:B------:R-:W2:Y:S01]  /*8280*/  SHFL.BFLY PT, R6, R3, 0x1, 0x1f ;  /* 0x0c201f0003067f89 */ /* 0x000ea200000e0000 */
[----:B------:R-:W-:Y:S01]  /*8290*/  BSSY B0, `(.L_x_41) ;  /* 0x0000023000007945 */ /* 0x000fe20003800000 */
[----:B------:R-:W-:Y:S02]  /*82a0*/  MOV R10, 0x3f800000 ;  /* 0x3f800000000a7802 */ /* 0x000fe40000000f00 */
[----:B------:R-:W3:Y:S01]  /*82b0*/  SHFL.BFLY PT, R7, R0, 0x1, 0x1f ;  /* 0x0c201f0000077f89 */ /* 0x000ee200000e0000 */
[----:B------:R-:W-:Y:S01]  /*82c0*/  MOV R11, 0x7f800000 ;  /* 0x7f800000000b7802 */ /* 0x000fe20000000f00 */
[----:B--2---:R-:W-:Y:S01]  /*82d0*/  FADD R6, R6, R3 ;  /* 0x0000000306067221 */ /* 0x004fe20000000000 */
[----:B---3--:R-:W-:-:S04]  /*82e0*/  FADD R15, R7, R0 ;  /* 0x00000000070f7221 */ /* 0x008fc80000000000 */
[----:B------:R-:W2:Y:S01]  /*82f0*/  SHFL.BFLY PT, R9, R6, 0x2, 0x1f ;  /* 0x0c401f0006097f89 */ /* 0x000ea200000e0000 */
[----:B------:R-:W-:-:S03]  /*8300*/  MOV R7, 0x3f800000 ;  /* 0x3f80000000077802 */ /* 0x000fc60000000f00 */
[----:B------:R-:W1:Y:S01]  /*8310*/  SHFL.BFLY PT, R20, R15, 0x2, 0x1f ;  /* 0x0c401f000f147f89 */ /* 0x000e6200000e0000 */
[C---:B--2---:R-:W-:Y:S01]  /*8320*/  FSETP.NE.AND P0, PT, R6.reuse, -R9, PT ;  /* 0x800000090600720b */ /* 0x044fe20003f05000 */
[----:B------:R-:W-:Y:S01]  /*8330*/  FADD R3, R6, R9 ;  /* 0x0000000906037221 */ /* 0x000fe20000000000 */
[----:B------:R-:W-:Y:S01]  /*8340*/  MOV R9, 0x7f800000 ;  /* 0x7f80000000097802 */ /* 0x000fe20000000f00 */
[----:B-1----:R-:W-:-:S10]  /*8350*/  FADD R8, R15, R20 ;  /* 0x000000140f087221 */ /* 0x002fd40000000000 */
[----:B------:R-:W-:Y:S05]  /*8360*/  @!P0 BRA `(.L_x_42) ;  /* 0x0000000000548947 */ /* 0x000fea0003800000 */
[----:B------:R-:W-:Y:S01]  /*8370*/  IADD3 R0, R3, 0x1800000, RZ ;  /* 0x0180000003007810 */ /* 0x000fe20007ffe0ff */
[----:B------:R-:W-:Y:S03]  /*8380*/  BSSY B1, `(.L_x_43) ;  /* 0x000000c000017945 */ /* 0x000fe60003800000 */
[----:B------:R-:W-:-:S04]  /*8390*/  LOP3.LUT R0, R0, 0x7f800000, RZ, 0xc0, !PT ;  /* 0x7f80000000007812 */ /* 0x000fc800078ec0ff */
[----:B------:R-:W-:-:S13]  /*83a0*/  ISETP.GT.U32.AND P0, PT, R0, 0x1ffffff, PT ;  /* 0x01ffffff0000780c */ /* 0x000fda0003f04070 */
[----:B------:R-:W-:Y:S05]  /*83b0*/  @P0 BRA `(.L_x_44) ;  /* 0x0000000000100947 */ /* 0x000fea0003800000 */
[----:B------:R-:W-:-:S07]  /*83c0*/  MOV R14, 0x83e0 ;  /* 0x000083e0000e7802 */ /* 0x000fce0000000f00 */
[----:B------:R-:W-:Y:S05]  /*83d0*/  CALL.REL.NOINC `($__internal_0_$__cuda_sm20_rcp_rn_f32_slowpath) ;  /* 0x00000044009c7944 */ /* 0x000fea0003c00000 */
[----:B------:R-:W-:Y:S01]  /*83e0*/  MOV R7, R0 ;  /* 0x0000000000077202 */ /* 0x000fe20000000f00 */
[----:B------:R-:W-:Y:S06]  /*83f0*/  BRA `(.L_x_45) ;  /* 0x0000000000107947 */ /* 0x000fec0003800000 */
.L_x_44:
[----:B------:R-:W1:Y:S02]  /*8400*/  MUFU.RCP R0, R3 ;  /* 0x0000000300007308 */ /* 0x000e640000001000 */
[----:B-1----:R-:W-:-:S04]  /*8410*/  FFMA R6, R3, R0, -1 ;  /* 0xbf80000003067423 */ /* 0x002fc80000000000 */
[----:B------:R-:W-:-:S04]  /*8420*/  FADD.FTZ R7, -R6, -RZ ;  /* 0x800000ff06077221 */ /* 0x000fc80000010100 */
[----:B------:R-:W-:-:S07]  /*8430*/  FFMA R7, R0, R7, R0 ;  /* 0x0000000700077223 */ /* 0x000fce0000000000 */
.L_x_45:
[----:B------:R-:W-:Y:S05]  /*8440*/  BSYNC B1 ;  /* 0x0000000000017941 */ /* 0x000fea0003800000 */
.L_x_43:
[----:B------:R-:W-:Y:S01]  /*8450*/  FSETP.GEU.AND P0, PT, |R3|, 1.175494350822287508e-38, PT ;  /* 0x008000000300780b */ /* 0x000fe20003f0e200 */
[----:B------:R-:W-:-:S12]  /*8460*/  ULDC UR4, c[0x0][0x600] ;  /* 0x0001800000047ab9 */ /* 0x000fd80000000800 */
[----:B------:R-:W-:-:S04]  /*8470*/  @!P0 FMUL R3, R3, 16777216 ;  /* 0x4b80000003038820 */ /* 0x000fc80000400000 */
[----:B------:R-:W1:Y:S02]  /*8480*/  MUFU.LG2 R0, R3 ;  /* 0x0000000300007308 */ /* 0x000e640000000c00 */
[----:B-1----:R-:W-:-:S04]  /*8490*/  @!P0 FADD R0, R0, -24 ;  /* 0xc1c0000000008421 */ /* 0x002fc80000000000 */
[----:B------:R-:W-:-:S04]  /*84a0*/  FMUL R11, R0, 0.69314718246459960938 ;  /* 0x3f317218000b7820 */ /* 0x000fc80000400000 */
[----:B------:R-:W-:-:S07]  /*84b0*/  FFMA R11, R4, UR4, R11 ;  /* 0x00000004040b7c23 */ /* 0x000fce000800000b */
.L_x_42:
[----:B------:R-:W-:Y:S05]  /*84c0*/  BSYNC B0 ;  /* 0x0000000000007941 */ /* 0x000fea0003800000 */
.L_x_41:
[----:B------:R-:W-:Y:S01]  /*84d0*/  FSETP.NE.AND P0, PT, R15, -R20, PT ;  /* 0x800000140f00720b */ /* 0x000fe20003f05000 */
[----:B------:R-:W-:Y:S01]  /*84e0*/  ULDC UR4, c[0x0][0x608] ;  /* 0x0001820000047ab9 */ /* 0x000fe20000000800 */
[----:B------:R-:W-:Y:S01]  /*84f0*/  BSSY B0, `(.L_x_46) ;  /* 0x0000041000007945 */ /* 0x000fe20003800000 */
[----:B------:R-:W-:-:S04]  /*8500*/  FMUL R7, R7, UR4 ;  /* 0x0000000407077c20 */ /* 0x000fc80008400000 */
        /* <DEDUP_REMOVED lines=40> */
[----:B------:R-:W-:Y:S06]  /*8790*/  @!P0 BRA `(.L_x_47) ;  /* 0x0000000000588947 */ /* 0x000fec0003800000 */
[----:B------:R-:W-:Y:S01]  /*87a0*/  IADD3 R0, R8, 0x1800000, RZ ;  /* 0x0180000008007810 */ /* 0x000fe20007ffe0ff */
[----:B------:R-:W-:Y:S03]  /*87b0*/  BSSY B1, `(.L_x_48) ;  /* 0x000000d000017945 */ /* 0x000fe60003800000 */
[----:B------:R-:W-:-:S04]  /*87c0*/  LOP3.LUT R0, R0, 0x7f800000, RZ, 0xc0, !PT ;  /* 0x7f80000000007812 */ /* 0x000fc800078ec0ff */
[----:B------:R-:W-:-:S13]  /*87d0*/  ISETP.GT.U32.AND P0, PT, R0, 0x1ffffff, PT ;  /* 0x01ffffff0000780c */ /* 0x000fda0003f04070 */
[----:B------:R-:W-:Y:S05]  /*87e0*/  @P0 BRA `(.L_x_49) ;  /* 0x0000000000140947 */ /* 0x000fea0003800000 */
[----:B------:R-:W-:Y:S02]  /*87f0*/  MOV R3, R8 ;  /* 0x0000000800037202 */ /* 0x000fe40000000f00 */
[----:B------:R-:W-:-:S07]  /*8800*/  MOV R14, 0x8820 ;  /* 0x00008820000e7802 */ /* 0x000fce0000000f00 */
[----:B------:R-:W-:Y:S05]  /*8810*/  CALL.REL.NOINC `($__internal_0_$__cuda_sm20_rcp_rn_f32_slowpath) ;  /* 0x00000040008c7944 */ /* 0x000fea0003c00000 */
[----:B------:R-:W-:Y:S01]  /*8820*/  MOV R10, R0 ;  /* 0x00000000000a7202 */ /* 0x000fe20000000f00 */
[----:B------:R-:W-:Y:S06]  /*8830*/  BRA `(.L_x_50) ;  /* 0x0000000000107947 */ /* 0x000fec0003800000 */
.L_x_49:
[----:B------:R-:W1:Y:S02]  /*8840*/  MUFU.RCP R3, R8 ;  /* 0x0000000800037308 */ /* 0x000e640000001000 */
[----:B-1----:R-:W-:-:S04]  /*8850*/  FFMA R0, R8, R3, -1 ;  /* 0xbf80000008007423 */ /* 0x002fc80000000003 */
[----:B------:R-:W-:-:S04]  /*8860*/  FADD.FTZ R0, -R0, -RZ ;  /* 0x800000ff00007221 */ /* 0x000fc80000010100 */
[----:B------:R-:W-:-:S07]  /*8870*/  FFMA R10, R3, R0, R3 ;  /* 0x00000000030a7223 */ /* 0x000fce0000000003 */
.L_x_50:
[----:B------:R-:W-:Y:S05]  /*8880*/  BSYNC B1 ;  /* 0x0000000000017941 */ /* 0x000fea0003800000 */
.L_x_48:
[----:B------:R-:W-:Y:S01]  /*8890*/  FSETP.GEU.AND P0, PT, |R8|, 1.175494350822287508e-38, PT ;  /* 0x008000000800780b */ /* 0x000fe20003f0e200 */
[----:B------:R-:W-:-:S12]  /*88a0*/  ULDC UR4, c[0x0][0x600] ;  /* 0x0001800000047ab9 */ /* 0x000fd80000000800 */
[----:B------:R-:W-:-:S04]  /*88b0*/  @!P0 FMUL R8, R8, 16777216 ;  /* 0x4b80000008088820 */ /* 0x000fc80000400000 */
[----:B------:R-:W1:Y:S02]  /*88c0*/  MUFU.LG2 R0, R8 ;  /* 0x0000000800007308 */ /* 0x000e640000000c00 */
[----:B-1----:R-:W-:-:S04]  /*88d0*/  @!P0 FADD R0, R0, -24 ;  /* 0xc1c0000000008421 */ /* 0x002fc80000000000 */
[----:B------:R-:W-:-:S04]  /*88e0*/  FMUL R0, R0, 0.69314718246459960938 ;  /* 0x3f31721800007820 */ /* 0x000fc80000400000 */
[----:B------:R-:W-:-:S07]  /*88f0*/  FFMA R9, R5, UR4, R0 ;  /* 0x0000000405097c23 */ /* 0x000fce0008000000 */
.L_x_47:
[----:B------:R-:W-:Y:S05]  /*8900*/  BSYNC B0 ;  /* 0x0000000000007941 */ /* 0x000fea0003800000 */
.L_x_46:
[----:B------:R-:W1:Y:S01]  /*8910*/  S2UR UR5, SR_CgaCtaId ;  /* 0x00000000000579c3 */ /* 0x000e620000008800 */
[----:B------:R-:W-:Y:S01]  /*8920*/  UMOV UR4, 0x400 ;  /* 0x0000040000047882 */ /* 0x000fe20000000000 */
[----:B------:R-:W-:Y:S01]  /*8930*/  SHF.L.U32 R0, R22, 0x1f, RZ ;  /* 0x0000001f16007819 */ /* 0x000fe200000006ff */
[----:B------:R-:W-:Y:S01]  /*8940*/  UISETP.NE.AND UP0, UPT, UR57, 0x1, UPT ;  /* 0x000000013900788c */ /* 0x000fe2000bf05270 */
[----:B------:R-:W-:Y:S01]  /*8950*/  LOP3.LUT P0, RZ, R2, 0x3, RZ, 0xc0, !PT ;  /* 0x0000000302ff7812 */ /* 0x000fe2000780c0ff */
[----:B------:R-:W-:-:S09]  /*8960*/  UISETP.NE.AND UP1, UPT, UR57, 0x2, UPT ;  /* 0x000000023900788c */ /* 0x000fd2000bf25270 */
[----:B------:R-:W-:Y:S02]  /*8970*/  @!UP0 ULOP3.LUT UP2, URZ, UR47, 0x2, URZ, 0xc0, !UPT ;  /* 0x000000022f3f8892 */ /* 0x000fe4000f84c03f */
[----:B------:R-:W-:-:S04]  /*8980*/  @!UP0 ULOP3.LUT UR47, UR47, 0x1, URZ, 0xc0, !UPT ;  /* 0x000000012f2f8892 */ /* 0x000fc8000f8ec03f */
[----:B------:R-:W-:Y:S02]  /*8990*/  @!UP1 UIADD3 UR6, UR47, 0x1, URZ ;  /* 0x000000012f069890 */ /* 0x000fe4000fffe03f */
[----:B------:R-:W-:Y:S02]  /*89a0*/  @!UP1 ULOP3.LUT UR47, UR47, 0x1, URZ, 0xc, !UPT ;  /* 0x000000012f2f9892 */ /* 0x000fe4000f8e0c3f */
[----:B-1----:R-:W-:-:S03]  /*89b0*/  ULEA UR4, UR5, UR4, 0x18 ;  /* 0x0000000405047291 */ /* 0x002fc6000f8ec03f */
[----:B------:R-:W-:Y:S01]  /*89c0*/  ULDC UR5, c[0x0][0x608] ;  /* 0x0001820000057ab9 */ /* 0x000fe20000000800 */
[----:B------:R-:W-:Y:S01]  /*89d0*/  ULEA UR4, UR57, UR4, 0x3 ;  /* 0x0000000439047291 */ /* 0x000fe2000f8e183f */
[----:B------:R-:W-:Y:S01]  /*89e0*/  FMUL R10, R10, UR5 ;  /* 0x000000050a0a7c20 */ /* 0x000fe20008400000 */
[----:B------:R-:W-:Y:S02]  /*89f0*/  @!UP0 USEL UR5, URZ, 0x1, UP2 ;  /* 0x000000013f058887 */ /* 0x000fe40009000000 */
[----:B------:R-:W-:Y:S01]  /*8a00*/  @!UP1 UISETP.GT.U32.AND UP2, UPT, UR6, 0x1, UPT ;  /* 0x000000010600988c */ /* 0x000fe2000bf44070 */
[-C--:B------:R-:W-:Y:S01]  /*8a10*/  FMUL R154, R154, R10.reuse ;  /* 0x0000000a9a9a7220 */ /* 0x080fe20000400000 */
[----:B------:R-:W-:Y:S01]  /*8a20*/  @!UP0 ULOP3.LUT UR59, UR59, UR5, URZ, 0x3c, !UPT ;  /* 0x000000053b3b8292 */ /* 0x000fe2000f8e3c3f */
[-C--:B------:R-:W-:Y:S01]  /*8a30*/  FMUL R155, R155, R10.reuse ;  /* 0x0000000a9b9b7220 */ /* 0x080fe20000400000 */
[----:B------:R-:W-:Y:S01]  /*8a40*/  @!UP1 USEL UR5, URZ, 0x1, !UP2 ;  /* 0x000000013f059887 */ /* 0x000fe2000d000000 */
[----:B------:R-:W1:Y:S01]  /*8a50*/  SYNCS.PHASECHK.TRANS64.TRYWAIT P1, [UR4+0x40498], R0 ;  /* 0x04049800ff0075a7 */ /* 0x000e620008020144 */
[-C--:B------:R-:W-:Y:S01]  /*8a60*/  FMUL R158, R158, R10.reuse ;  /* 0x0000000a9e9e7220 */ /* 0x080fe20000400000 */
[-C--:B------:R-:W-:Y:S01]  /*8a70*/  FMUL R159, R159, R10.reuse ;  /* 0x0000000a9f9f7220 */ /* 0x080fe20000400000 */
[----:B------:R-:W-:Y:S01]  /*8a80*/  @!UP1 ULOP3.LUT UR59, UR59, UR5, URZ, 0x3c, !UPT ;  /* 0x000000053b3b9292 */ /* 0x000fe2000f8e3c3f */
        /* <DEDUP_REMOVED lines=20> */
[----:B-1----:R-:W-:Y:S06]  /*8bd0*/  @!P1 BRA `(.L_x_51) ;  /* 0x0000003800a49947 */ /* 0x002fec0003800000 */
.L_x_120:
[----:B------:R-:W-:Y:S01]  /*8be0*/  USHF.L.U32 UR42, UR56, 0x6, URZ ;  /* 0x00000006382a7899 */ /* 0x000fe2000800063f */
[----:B------:R-:W-:Y:S04]  /*8bf0*/  BSSY B0, `(.L_x_52) ;  /* 0x000001b000007945 */ /* 0x000fe80003800000 */
[----:B------:R-:W-:Y:S07]  /*8c00*/  @P0 BRA `(.L_x_53) ;  /* 0x0000000000640947 */ /* 0x000fee0003800000 */
[----:B------:R-:W2:Y:S01]  /*8c10*/  LDC R4, c[0x0][0xa10] ;  /* 0x00028400ff047b82 */ /* 0x000ea20000000800 */
[----:B-1----:R-:W-:Y:S01]  /*8c20*/  LOP3.LUT R0, R2, 0x60, RZ, 0xc0, !PT ;  /* 0x0000006002007812 */ /* 0x002fe200078ec0ff */
[----:B------:R-:W-:Y:S01]  /*8c30*/  ULDC UR4, c[0x0][0x288] ;  /* 0x0000a20000047ab9 */ /* 0x000fe20000000800 */
[----:B------:R-:W-:Y:S01]  /*8c40*/  SHF.R.U32.HI R3, RZ, 0x2, R2 ;  /* 0x00000002ff037819 */ /* 0x000fe20000011602 */
[----:B------:R-:W-:Y:S01]  /*8c50*/  ULDC.64 UR6, c[0x0][0x208] ;  /* 0x0000820000067ab9 */ /* 0x000fe20000000a00 */
[----:B------:R-:W-:Y:S02]  /*8c60*/  SHF.R.U32.HI R0, RZ, 0x5, R0 ;  /* 0x00000005ff007819 */ /* 0x000fe40000011600 */
[----:B------:R-:W-:Y:S01]  /*8c70*/  IADD3 R5, RZ, -UR58, RZ ;  /* 0x8000003aff057c10 */ /* 0x000fe2000fffe0ff */
[----:B------:R-:W1:Y:S01]  /*8c80*/  LDC.64 R6, c[0x0][0x688] ;  /* 0x0001a200ff067b82 */ /* 0x000e620000000a00 */
[----:B------:R-:W-:Y:S02]  /*8c90*/  LOP3.LUT R3, R3, 0x7, RZ, 0xc0, !PT ;  /* 0x0000000703037812 */ /* 0x000fe400078ec0ff */
[----:B------:R-:W-:-:S04]  /*8ca0*/  SHF.L.U32 R0, R0, 0x4, RZ ;  /* 0x0000000400007819 */ /* 0x000fc800000006ff */
[----:B------:R-:W-:Y:S01]  /*8cb0*/  LOP3.LUT R3, R0, 0xfffffff0, R3, 0xe2, !PT ;  /* 0xfffffff000037812 */ /* 0x000fe200078ee203 */
[----:B--2---:R-:W-:-:S04]  /*8cc0*/  IMAD R5, R4, R5, UR60 ;  /* 0x0000003c04057e24 */ /* 0x004fc8000f8e0205 */
[----:B-1----:R-:W-:Y:S01]  /*8cd0*/  IMAD R0, R5, R6, UR42 ;  /* 0x0000002a05007e24 */ /* 0x002fe2000f8e0206 */
[----:B------:R-:W-:-:S03]  /*8ce0*/  IADD3 R5, R3, UR42, RZ ;  /* 0x0000002a03057c10 */ /* 0x000fc6000fffe0ff */
[----:B------:R-:W-:Y:S01]  /*8cf0*/  IMAD R0, R7, UR44, R0 ;  /* 0x0000002c07007c24 */ /* 0x000fe2000f8e0200 */
[C---:B------:R-:W-:Y:S02]  /*8d00*/  IADD3 R4, R5.reuse, 0x8, RZ ;  /* 0x0000000805047810 */ /* 0x040fe40007ffe0ff */
[----:B------:R-:W-:Y:S02]  /*8d10*/  ISETP.GE.U32.AND P0, PT, R5, UR4, PT ;  /* 0x0000000405007c0c */ /* 0x000fe4000bf06070 */
[----:B------:R-:W-:Y:S02]  /*8d20*/  IADD3 R3, P2, R3, R0, RZ ;  /* 0x0000000003037210 */ /* 0x000fe40007f5e0ff */
[----:B------:R-:W-:Y:S01]  /*8d30*/  ISETP.GE.U32.AND P1, PT, R4, UR4, PT ;  /* 0x0000000404007c0c */ /* 0x000fe2000bf26070 */
[----:B------:R-:W-:Y:S01]  /*8d40*/  ULDC.64 UR4, c[0x0][0x680] ;  /* 0x0001a00000047ab9 */ /* 0x000fe20000000a00 */
[----:B------:R-:W-:Y:S02]  /*8d50*/  LEA.HI.X.SX32 R0, R0, RZ, 0x1, P2 ;  /* 0x000000ff00007211 */ /* 0x000fe400010f0eff */
[----:B------:R-:W-:-:S04]  /*8d60*/  LEA R4, P2, R3, UR4, 0x2 ;  /* 0x0000000403047c11 */ /* 0x000fc8000f8410ff */
[----:B------:R-:W-:-:S05]  /*8d70*/  LEA.HI.X R5, R3, UR5, R0, 0x2, P2 ;  /* 0x0000000503057c11 */ /* 0x000fca00090f1400 */
[----:B------:R2:W-:Y:S04]  /*8d80*/  @!P0 STG.E desc[UR6][R4.64], R11 ;  /* 0x0000000b04008986 */ /* 0x0005e8000c101906 */
[----:B------:R2:W-:Y:S02]  /*8d90*/  @!P1 STG.E desc[UR6][R4.64+0x20], R9 ;  /* 0x0000200904009986 */ /* 0x0005e4000c101906 */
.L_x_53:
[----:B------:R-:W-:Y:S05]  /*8da0*/  BSYNC B0 ;  /* 0x0000000000007941 */ /* 0x000fea0003800000 */
.L_x_52:
[----:B------:R-:W-:Y:S01]  /*8db0*/  ULDC.64 UR4, c[0x0][0x730] ;  /* 0x0001cc0000047ab9 */ /* 0x000fe20000000a00 */
[-C--:B------:R-:W-:Y:S01]  /*8dc0*/  FMUL R38, R106, R10.reuse ;  /* 0x0000000a6a267220 */ /* 0x080fe20000400000 */
[----:B------:R-:W-:Y:S01]  /*8dd0*/  ISETP.NE.U32.AND P0, PT, RZ, UR4, PT ;  /* 0x00000004ff007c0c */ /* 0x000fe2000bf05070 */
[-C--:B------:R-:W-:Y:S01]  /*8de0*/  FMUL R37, R107, R10.reuse ;  /* 0x0000000a6b257220 */ /* 0x080fe20000400000 */
[-C--:B------:R-:W-:Y:S01]  /*8df0*/  FMUL R40, R110, R10.reuse ;  /* 0x0000000a6e287220 */ /* 0x080fe20000400000 */
[-C--:B------:R-:W-:Y:S01]  /*8e00*/  FMUL R39, R111, R10.reuse ;  /* 0x0000000a6f277220 */ /* 0x080fe20000400000 */
[----:B------:R-:W-:Y:S01]  /*8e10*/  ISETP.NE.AND.EX P0, PT, RZ, UR5, PT, P0 ;  /* 0x00000005ff007c0c */ /* 0x000fe2000bf05300 */
        /* <DEDUP_REMOVED lines=12> */
[----:B------:R-:W-:Y:S06]  /*8ee0*/  @P0 BRA `(.L_x_54) ;  /* 0x0000000000280947 */ /* 0x000fec0003800000 */
[----:B------:R-:W-:Y:S02]  /*8ef0*/  ULDC.64 UR4, c[0x0][0x728] ;  /* 0x0001ca0000047ab9 */ /* 0x000fe40000000a00 */
[----:B------:R-:W-:-:S04]  /*8f00*/  ISETP.NE.U32.AND P0, PT, RZ, UR4, PT ;  /* 0x00000004ff007c0c */ /* 0x000fc8000bf05070 */
[----:B------:R-:W-:-:S13]  /*8f10*/  ISETP.NE.AND.EX P0, PT, RZ, UR5, PT, P0 ;  /* 0x00000005ff007c0c */ /* 0x000fda000bf05300 */
[----:B------:R-:W-:Y:S05]  /*8f20*/  @!P0 BRA `(.L_x_55) ;  /* 0x0000000000108947 */ /* 0x000fea0003800000 */
[----:B--2---:R-:W2:Y:S01]  /*8f30*/  LDC.64 R4, c[0x0][0x728] ;  /* 0x0001ca00ff047b82 */ /* 0x004ea20000000a00 */
[----:B------:R-:W-:Y:S02]  /*8f40*/  ULDC.64 UR4, c[0x0][0x208] ;  /* 0x0000820000047ab9 */ /* 0x000fe40000000a00 */
[----:B--2---:R3:W5:Y:S01]  /*8f50*/  LDG.E R19, desc[UR4][R4.64] ;  /* 0x0000000404137981 */ /* 0x004762000c1e1900 */
[----:B------:R-:W-:Y:S05]  /*8f60*/  BRA `(.L_x_54) ;  /* 0x0000000000087947 */ /* 0x000fea0003800000 */
.L_x_55:
[----:B------:R-:W-:Y:S02]  /*8f70*/  ULDC UR4, c[0x0][0x720] ;  /* 0x0001c80000047ab9 */ /* 0x000fe40000000800 */
[----:B------:R-:W-:-:S07]  /*8f80*/  MOV R19, UR4 ;  /* 0x0000000400137c02 */ /* 0x000fce0008000f00 */
.L_x_54:
[----:B-1----:R-:W-:-:S04]  /*8f90*/  MOV R0, RZ ;  /* 0x000000ff00007202 */ /* 0x002fc80000000f00 */
[----:B------:R-:W-:-:S13]  /*8fa0*/  LOP3.LUT P0, RZ, R0, 0x1bf, RZ, 0xc0, !PT ;  /* 0x000001bf00ff7812 */ /* 0x000fda000780c0ff */
[----:B------:R-:W-:Y:S05]  /*8fb0*/  @!P0 BRA `(.L_x_56) ;  /* 0x0000000000408947 */ /* 0x000fea0003800000 */
[----:B------:R-:W-:Y:S01]  /*8fc0*/  MOV R0, 0x0 ;  /* 0x0000000000007802 */ /* 0x000fe20000000f00 */
[----:B------:R-:W-:Y:S01]  /*8fd0*/  ULDC.64 UR4, c[0x4][0x70] ;  /* 0x01001c0000047ab9 */ /* 0x000fe20000000a00 */
[----:B------:R-:W-:Y:S01]  /*8fe0*/  ULDC.64 UR6, c[0x4][0x8] ;  /* 0x0100020000067ab9 */ /* 0x000fe20000000a00 */
[----:B--23--:R-:W-:Y:S01]  /*8ff0*/  MOV R4, UR4 ;  /* 0x0000000400047c02 */ /* 0x00cfe20008000f00 */
[----:B------:R1:W2:Y:S01]  /*9000*/  LDC.64 R14, c[0x4][R0] ;  /* 0x01000000000e7b82 */ /* 0x0002a20000000a00 */
[----:B------:R-:W-:Y:S01]  /*9010*/  MOV R5, UR5 ;  /* 0x0000000500057c02 */ /* 0x000fe20008000f00 */
[----:B------:R-:W-:Y:S01]  /*9020*/  ULDC.64 UR4, c[0x4][0x78] ;  /* 0x01001e0000047ab9 */ /* 0x000fe20000000a00 */
[----:B------:R-:W-:Y:S02]  /*9030*/  MOV R10, UR6 ;  /* 0x00000006000a7c02 */ /* 0x000fe40008000f00 */
[----:B------:R-:W-:Y:S02]  /*9040*/  MOV R6, UR4 ;  /* 0x0000000400067c02 */ /* 0x000fe40008000f00 */
[----:B------:R-:W-:-:S02]  /*9050*/  MOV R7, UR5 ;  /* 0x0000000500077c02 */ /* 0x000fc40008000f00 */
[----:B------:R-:W-:Y:S02]  /*9060*/  MOV R11, UR7 ;  /* 0x00000007000b7c02 */ /* 0x000fe40008000f00 */
[----:B------:R-:W-:Y:S02]  /*9070*/  MOV R8, 0x70 ;  /* 0x0000007000087802 */ /* 0x000fe40000000f00 */
[----:B------:R-:W-:Y:S02]  /*9080*/  MOV R12, 0x1 ;  /* 0x00000001000c7802 */ /* 0x000fe40000000f00 */
[----:B-1----:R-:W-:-:S07]  /*9090*/  MOV R13, RZ ;  /* 0x000000ff000d7202 */ /* 0x002fce0000000f00 */
[----:B------:R-:W-:-:S07]  /*90a0*/  LEPC R20, `(.L_x_56) ;  /* 0x000000001014794e */ /* 0x000fce0000000000 */
[----:B--2--5:R-:W-:Y:S05]  /*90b0*/  CALL.ABS.NOINC R14 ;  /* 0x000000000e007343 */ /* 0x024fea0003c00000 */
.L_x_56:
[----:B------:R-:W1:Y:S01]  /*90c0*/  S2R R3, SR_CgaCtaId ;  /* 0x0000000000037919 */ /* 0x000e620000008800 */
[----:B------:R-:W-:Y:S02]  /*90d0*/  MOV R0, 0x400 ;  /* 0x0000040000007802 */ /* 0x000fe40000000f00 */
[----:B------:R-:W-:Y:S02]  /*90e0*/  MOV R23, UR57 ;  /* 0x0000003900177c02 */ /* 0x000fe40008000f00 */
[----:B-1----:R-:W-:-:S05]  /*90f0*/  LEA R0, R3, R0, 0x18 ;  /* 0x0000000003007211 */ /* 0x002fca00078ec0ff */
[----:B------:R-:W-:-:S05]  /*9100*/  IMAD R23, R23, 0x2200, R0 ;  /* 0x0000220017177824 */ /* 0x000fca00078e0200 */
[----:B------:R-:W-:-:S04]  /*9110*/  IADD3 R24, R23, 0x39e00, RZ ;  /* 0x00039e0017187810 */ /* 0x000fc80007ffe0ff */
        /* <DEDUP_REMOVED lines=18> */
.L_x_57:
[C---:B------:R-:W-:Y:S01]  /*9240*/  SHF.L.U32 R0, R2.reuse, 0x4, RZ ;  /* 0x0000000402007819 */ /* 0x040fe200000006ff */
[----:B------:R-:W-:Y:S01]  /*9250*/  ULDC.64 UR4, c[0x0][0x730] ;  /* 0x0001cc0000047ab9 */ /* 0x000fe20000000a00 */
[----:B------:R-:W-:Y:S02]  /*9260*/  SHF.L.U32 R3, R2, 0x5, RZ ;  /* 0x0000000502037819 */ /* 0x000fe400000006ff */
[----:B------:R-:W-:Y:S02]  /*9270*/  LOP3.LUT R0, R0, 0x600, RZ, 0xc0, !PT ;  /* 0x0000060000007812 */ /* 0x000fe400078ec0ff */
[----:B--23--:R-:W-:Y:S02]  /*9280*/  LOP3.LUT R4, R3, 0xc0, RZ, 0xc0, !PT ;  /* 0x000000c003047812 */ /* 0x00cfe400078ec0ff */
[----:B------:R-:W-:Y:S02]  /*9290*/  LOP3.LUT R0, R0, 0x20, R3, 0xf8, !PT ;  /* 0x0000002000007812 */ /* 0x000fe400078ef803 */
[----:B------:R-:W-:-:S02]  /*92a0*/  SHF.R.U32.HI R5, RZ, 0x1, R2 ;  /* 0x00000001ff057819 */ /* 0x000fc40000011602 */
[----:B------:R-:W-:Y:S02]  /*92b0*/  LOP3.LUT R3, R0, 0x100, R3, 0xf8, !PT ;  /* 0x0000010000037812 */ /* 0x000fe400078ef803 */
[----:B------:R-:W-:Y:S02]  /*92c0*/  LOP3.LUT R0, R2, 0x7f, RZ, 0xc0, !PT ;  /* 0x0000007f02007812 */ /* 0x000fe400078ec0ff */
[----:B------:R-:W-:Y:S01]  /*92d0*/  ISETP.NE.U32.AND P0, PT, RZ, UR4, PT ;  /* 0x00000004ff007c0c */ /* 0x000fe2000bf05070 */
[----:B------:R-:W-:Y:S01]  /*92e0*/  ULDC UR4, c[0x0][0x720] ;  /* 0x0001c80000047ab9 */ /* 0x000fe20000000800 */
[----:B------:R-:W-:Y:S02]  /*92f0*/  IADD3 R0, R0, 0x1f, RZ ;  /* 0x0000001f00007810 */ /* 0x000fe40007ffe0ff */
[----:B------:R-:W-:Y:S02]  /*9300*/  LOP3.LUT R4, R4, 0x8, R5, 0xf8, !PT ;  /* 0x0000000804047812 */ /* 0x000fe400078ef805 */
[----:B------:R-:W-:-:S02]  /*9310*/  ISETP.NE.AND.EX P0, PT, RZ, UR5, PT, P0 ;  /* 0x00000005ff007c0c */ /* 0x000fc4000bf05300 */
[----:B------:R-:W-:Y:S02]  /*9320*/  ISETP.GT.U32.AND P1, PT, R0, 0x3e, PT ;  /* 0x0000003e0000780c */ /* 0x000fe40003f24070 */
[----:B------:R-:W-:Y:S02]  /*9330*/  SHF.L.U32 R5, R2, 0x2, RZ ;  /* 0x0000000202057819 */ /* 0x000fe400000006ff */
[----:B-----5:R-:W-:Y:S02]  /*9340*/  FSEL R21, R19, UR4, !P0 ;  /* 0x0000000413157c08 */ /* 0x020fe4000c000000 */
[----:B------:R-:W-:Y:S02]  /*9350*/  LOP3.LUT R4, R4, 0x18, R5, 0x78, !PT ;  /* 0x0000001804047812 */ /* 0x000fe400078e7805 */
[----:B------:R-:W-:Y:S01]  /*9360*/  LOP3.LUT P0, RZ, R2, 0x4, RZ, 0xc0, !PT ;  /* 0x0000000402ff7812 */ /* 0x000fe2000780c0ff */
[-C--:B------:R-:W-:Y:S01]  /*9370*/  FMUL R5, R154, R21.reuse ;  /* 0x000000159a057220 */ /* 0x080fe20000400000 */
[----:B------:R-:W-:Y:S01]  /*9380*/  LOP3.LUT R3, R3, R4, RZ, 0xfc, !PT ;  /* 0x0000000403037212 */ /* 0x000fe200078efcff */
        /* <DEDUP_REMOVED lines=79> */
[----:B------:R-:W-:-:S02]  /*9880*/  MOV R21, 0x20 ;  /* 0x0000002000157802 */ /* 0x000fc40000000f00 */
        /* <DEDUP_REMOVED lines=8> */
[----:B------:R-:W-:Y:S02]  /*9910*/  SEL R21, R21, 0xffffffe0, !P0 ;  /* 0xffffffe015157807 */ /* 0x000fe40004000000 */
[C---:B------:R-:W-:Y:S02]  /*9920*/  LEA R0, R3.reuse, R24, 0x1 ;  /* 0x0000001803007211 */ /* 0x040fe400078e08ff */
[----:B------:R-:W-:Y:S01]  /*9930*/  LEA R53, R3, R23, 0x1 ;  /* 0x0000001703357211 */ /* 0x000fe200078e08ff */
[----:B------:R-:W-:Y:S06]  /*9940*/  @P1 BRA `(.L_x_58) ;  /* 0x0000000000041947 */ /* 0x000fec0003800000 */
[----:B------:R-:W-:-:S04]  /*9950*/  DEPBAR.LE SB0, 0x1 ;  /* 0x000080400000791a */ /* 0x000fc80000000000 */
.L_x_58:
[----:B------:R-:W-:Y:S05]  /*9960*/  WARPSYNC.ALL ;  /* 0x0000000000007948 */ /* 0x000fea0003800000 */
[----:B------:R-:W-:Y:S01]  /*9970*/  BAR.SYNC.DEFER_BLOCKING 0x1, 0x80 ;  /* 0x0042000000007b1d */ /* 0x000fe20000010000 */
[----:B------:R-:W-:Y:S02]  /*9980*/  IADD3 R3, R0, R21, RZ ;  /* 0x0000001500037210 */ /* 0x000fe40007ffe0ff */
[----:B------:R-:W-:Y:S02]  /*9990*/  F2FP.F16.F32.PACK_AB R13, R13, R14 ;  /* 0x0000000e0d0d723e */ /* 0x000fe400000000ff */
[----:B------:R-:W-:Y:S01]  /*99a0*/  F2FP.F16.F32.PACK_AB R25, R25, R26 ;  /* 0x0000001a1919723e */ /* 0x000fe200000000ff */
[----:B------:R-:W-:Y:S01]  /*99b0*/  BSSY B0, `(.L_x_59) ;  /* 0x000001e000007945 */ /* 0x000fe20003800000 */
[----:B------:R-:W-:-:S02]  /*99c0*/  F2FP.F16.F32.PACK_AB R12, R137, R136 ;  /* 0x00000088890c723e */ /* 0x000fc400000000ff */
[----:B------:R-:W-:Y:S02]  /*99d0*/  F2FP.F16.F32.PACK_AB R14, R141, R140 ;  /* 0x0000008c8d0e723e */ /* 0x000fe400000000ff */
[----:B------:R-:W-:Y:S02]  /*99e0*/  F2FP.F16.F32.PACK_AB R15, R15, R20 ;  /* 0x000000140f0f723e */ /* 0x000fe400000000ff */
[----:B------:R-:W-:Y:S02]  /*99f0*/  F2FP.F16.F32.PACK_AB R24, R145, R144 ;  /* 0x000000909118723e */ /* 0x000fe400000000ff */
[----:B------:R-:W-:Y:S02]  /*9a00*/  F2FP.F16.F32.PACK_AB R26, R149, R148 ;  /* 0x00000094951a723e */ /* 0x000fe400000000ff */
[----:B------:R-:W-:Y:S02]  /*9a10*/  F2FP.F16.F32.PACK_AB R27, R27, R28 ;  /* 0x0000001c1b1b723e */ /* 0x000fe400000000ff */
[----:B------:R-:W-:Y:S01]  /*9a20*/  IADD3 R21, R21, 0x1000, R0 ;  /* 0x0000100015157810 */ /* 0x000fe20007ffe000 */
[----:B------:R1:W-:Y:S04]  /*9a30*/  STSM.16.M88.4 [R53+0x39e00], R4 ;  /* 0x039e000435007844 */ /* 0x0003e80000000200 */
[----:B------:R1:W-:Y:S01]  /*9a40*/  STSM.16.M88.4 [R3], R8 ;  /* 0x0000000803007844 */ /* 0x0003e20000000200 */
[----:B------:R-:W-:Y:S01]  /*9a50*/  @!PT LDS RZ, [RZ] ;  /* 0x00000000fffff984 */ /* 0x000fe20000000800 */
[----:B------:R-:W-:Y:S01]  /*9a60*/  @!PT LDS RZ, [RZ] ;  /* 0x00000000fffff984 */ /* 0x000fe20000000800 */
[----:B------:R-:W-:Y:S01]  /*9a70*/  @!PT LDS RZ, [RZ] ;  /* 0x00000000fffff984 */ /* 0x000fe20000000800 */
[----:B------:R-:W-:Y:S01]  /*9a80*/  @!PT LDS RZ, [RZ] ;  /* 0x00000000fffff984 */ /* 0x000fe20000000800 */
[----:B------:R2:W-:Y:S06]  /*9a90*/  MEMBAR.ALL.CTA ;  /* 0x0000000000007992 */ /* 0x0005ec0000008000 */
[----:B--2---:R-:W2:Y:S02]  /*9aa0*/  FENCE.VIEW.ASYNC.S ;  /* 0x00000000000073c6 */ /* 0x004ea40000000000 */
[----:B--2---:R-:W-:Y:S06]  /*9ab0*/  BAR.SYNC.DEFER_BLOCKING 0x1, 0x80 ;  /* 0x0042000000007b1d */ /* 0x004fec0000010000 */
[----:B------:R-:W-:Y:S05]  /*9ac0*/  @P1 BRA `(.L_x_60) ;  /* 0x0000000000301947 */ /* 0x000fea0003800000 */
[----:B------:R-:W-:Y:S01]  /*9ad0*/  R2UR UR40, R23 ;  /* 0x00000000172872ca */ /* 0x000fe200000e0000 */
[----:B------:R-:W-:Y:S01]  /*9ae0*/  ULDC.64 UR8, c[0x0][0x198] ;  /* 0x0000660000087ab9 */ /* 0x000fe20000000a00 */
[----:B------:R-:W-:Y:S02]  /*9af0*/  UIADD3 UR43, -UR58, URZ, URZ ;  /* 0x0000003f3a2b7290 */ /* 0x000fe4000fffe13f */
[----:B------:R-:W-:Y:S01]  /*9b00*/  UIADD3 UR6, UP0, UR8, 0x670, URZ ;  /* 0x0000067008067890 */ /* 0x000fe2000ff1e03f */
[----:B------:R-:W-:Y:S01]  /*9b10*/  ULDC UR4, c[0x0][0xa10] ;  /* 0x0002840000047ab9 */ /* 0x000fe20000000800 */
[----:B------:R-:W-:Y:S01]  /*9b20*/  UMOV UR41, URZ ;  /* 0x0000003f00297c82 */ /* 0x000fe20008000000 */
[----:B------:R-:W-:Y:S02]  /*9b30*/  UIMAD UR43, UR4, UR43, UR60 ;  /* 0x0000002b042b72a4 */ /* 0x000fe4000f8e023c */
[----:B------:R-:W-:-:S04]  /*9b40*/  UIADD3.X UR7, URZ, UR9, URZ, UP0, !UPT ;  /* 0x000000093f077290 */ /* 0x000fc800087fe43f */
[----:B------:R-:W-:-:S09]  /*9b50*/  UIADD3 UR40, UR40, 0x39e00, URZ ;  /* 0x00039e0028287890 */ /* 0x000fd2000fffe03f */
[----:B------:R2:W-:Y:S01]  /*9b60*/  UTMASTG.4D [UR40], [UR6] ;  /* 0x00000028060073b5 */ /* 0x0005e20008018000 */
[----:B------:R0:W-:Y:S01]  /*9b70*/  UTMACMDFLUSH ;  /* 0x00000000000079b7 */ /* 0x0001e20000000000 */
[----:B--2---:R-:W-:-:S04]  /*9b80*/  DEPBAR.LE SB0, 0x1 ;  /* 0x000080400000791a */ /* 0x004fc80000000000 */
.L_x_60:
[----:B------:R-:W-:Y:S05]  /*9b90*/  BSYNC B0 ;  /* 0x0000000000007941 */ /* 0x000fea0003800000 */
.L_x_59:
[----:B------:R-:W-:Y:S01]  /*9ba0*/  BAR.SYNC.DEFER_BLOCKING 0x1, 0x80 ;  /* 0x0042000000007b1d */ /* 0x000fe20000010000 */
[----:B------:R-:W-:Y:S02]  /*9bb0*/  F2FP.F16.F32.PACK_AB R29, R29, R30 ;  /* 0x0000001e1d1d723e */ /* 0x000fe400000000ff */
[----:B------:R-:W-:Y:S02]  /*9bc0*/  F2FP.F16.F32.PACK_AB R31, R31, R32 ;  /* 0x000000201f1f723e */ /* 0x000fe400000000ff */
[----:B------:R-:W-:Y:S01]  /*9bd0*/  F2FP.F16.F32.PACK_AB R33, R33, R34 ;  /* 0x000000222121723e */ /* 0x000fe200000000ff */
[----:B------:R-:W-:Y:S01]  /*9be0*/  BSSY B0, `(.L_x_61) ;  /* 0x000001e000007945 */ /* 0x000fe20003800000 */
[----:B------:R-:W-:Y:S02]  /*9bf0*/  F2FP.F16.F32.PACK_AB R28, R121, R120 ;  /* 0x00000078791c723e */ /* 0x000fe400000000ff */
[----:B------:R-:W-:Y:S02]  /*9c00*/  F2FP.F16.F32.PACK_AB R30, R125, R124 ;  /* 0x0000007c7d1e723e */ /* 0x000fe400000000ff */
[----:B------:R-:W-:-:S02]  /*9c10*/  F2FP.F16.F32.PACK_AB R32, R129, R128 ;  /* 0x000000808120723e */ /* 0x000fc400000000ff */
[----:B------:R-:W-:Y:S02]  /*9c20*/  F2FP.F16.F32.PACK_AB R34, R133, R132 ;  /* 0x000000848522723e */ /* 0x000fe400000000ff */
[----:B------:R-:W-:Y:S01]  /*9c30*/  F2FP.F16.F32.PACK_AB R35, R35, R36 ;  /* 0x000000242323723e */ /* 0x000fe200000000ff */
[----:B------:R2:W-:Y:S04]  /*9c40*/  STSM.16.M88.4 [R0+0x1000], R12 ;  /* 0x0010000c00007844 */ /* 0x0005e80000000200 */
[----:B------:R2:W-:Y:S01]  /*9c50*/  STSM.16.M88.4 [R21], R24 ;  /* 0x0000001815007844 */ /* 0x0005e20000000200 */
[----:B------:R-:W-:Y:S01]  /*9c60*/  @!PT LDS RZ, [RZ] ;  /* 0x00000000fffff984 */ /* 0x000fe20000000800 */
[----:B------:R-:W-:Y:S01]  /*9c70*/  @!PT LDS RZ, [RZ] ;  /* 0x00000000fffff984 */ /* 0x000fe20000000800 */
[----:B------:R-:W-:Y:S01]  /*9c80*/  @!PT LDS RZ, [RZ] ;  /* 0x00000000fffff984 */ /* 0x000fe20000000800 */
[----:B------:R-:W-:Y:S01]  /*9c90*/  @!PT LDS RZ, [RZ] ;  /* 0x00000000fffff984 */ /* 0x000fe20000000800 */
[----:B------:R3:W-:Y:S06]  /*9ca0*/  MEMBAR.ALL.CTA ;  /* 0x0000000000007992 */ /* 0x0007ec0000008000 */
[----:B---3--:R-:W3:Y:S02]  /*9cb0*/  FENCE.VIEW.ASYNC.S ;  /* 0x00000000000073c6 */ /* 0x008ee40000000000 */
[----:B---3--:R-:W-:Y:S06]  /*9cc0*/  BAR.SYNC.DEFER_BLOCKING 0x1, 0x80 ;  /* 0x0042000000007b1d */ /* 0x008fec0000010000 */
[----:B------:R-:W-:Y:S05]  /*9cd0*/  @P1 BRA `(.L_x_62) ;  /* 0x0000000000381947 */ /* 0x000fea0003800000 */
[----:B------:R-:W-:Y:S01]  /*9ce0*/  R2UR UR8, R23 ;  /* 0x00000000170872ca */ /* 0x000fe200000e0000 */
[----:B------:R-:W-:Y:S01]  /*9cf0*/  ULDC.64 UR12, c[0x0][0x198] ;  /* 0x00006600000c7ab9 */ /* 0x000fe20000000a00 */
[----:B------:R-:W-:Y:S02]  /*9d00*/  UIADD3 UR11, -UR58, URZ, URZ ;  /* 0x0000003f3a0b7290 */ /* 0x000fe4000fffe13f */
[----:B------:R-:W-:Y:S01]  /*9d10*/  UIADD3 UR6, UP0, UR12, 0x670, URZ ;  /* 0x000006700c067890 */ /* 0x000fe2000ff1e03f */
[----:B------:R-:W-:Y:S01]  /*9d20*/  ULDC UR4, c[0x0][0xa10] ;  /* 0x0002840000047ab9 */ /* 0x000fe20000000800 */
[----:B------:R-:W-:Y:S01]  /*9d30*/  UMOV UR9, 0x20 ;  /* 0x0000002000097882 */ /* 0x000fe20000000000 */
[----:B------:R-:W-:Y:S02]  /*9d40*/  UIMAD UR11, UR4, UR11, UR60 ;  /* 0x0000000b040b72a4 */ /* 0x000fe4000f8e023c */
[----:B------:R-:W-:Y:S01]  /*9d50*/  UIADD3.X UR7, URZ, UR13, URZ, UP0, !UPT ;  /* 0x0000000d3f077290 */ /* 0x000fe200087fe43f */
[----:B------:R-:W-:-:S03]  /*9d60*/  UMOV UR10, UR42 ;  /* 0x0000002a000a7c82 */ /* 0x000fc60008000000 */
[----:B------:R-:W-:Y:S01]  /*9d70*/  UIADD3 UR8, UR8, 0x3ae00, URZ ;  /* 0x0003ae0008087890 */ /* 0x000fe2000fffe03f */
[----:B------:R-:W-:-:S08]  /*9d80*/  UMOV UR12, UR44 ;  /* 0x0000002c000c7c82 */ /* 0x000fd00008000000 */
[----:B------:R3:W-:Y:S01]  /*9d90*/  UTMASTG.4D [UR8], [UR6] ;  /* 0x00000008060073b5 */ /* 0x0007e20008018000 */
[----:B------:R0:W-:Y:S01]  /*9da0*/  UTMACMDFLUSH ;  /* 0x00000000000079b7 */ /* 0x0001e20000000000 */
[----:B---3--:R-:W-:-:S04]  /*9db0*/  DEPBAR.LE SB0, 0x1 ;  /* 0x000080400000791a */ /* 0x008fc80000000000 */
.L_x_62:
[----:B------:R-:W-:Y:S05]  /*9dc0*/  BSYNC B0 ;  /* 0x0000000000007941 */ /* 0x000fea0003800000 */
.L_x_61:
        /* <DEDUP_REMOVED lines=10> */
[----:B------:R3:W-:Y:S04]  /*9e70*/  STSM.16.M88.4 [R0], R28 ;  /* 0x0000001c00007844 */ /* 0x0007e80000000200 */
[----:B------:R3:W-:Y:S01]  /*9e80*/  STSM.16.M88.4 [R3], R32 ;  /* 0x0000002003007844 */ /* 0x0007e20000000200 */
[----:B------:R-:W-:Y:S01]  /*9e90*/  @!PT LDS RZ, [RZ] ;  /* 0x00000000fffff984 */ /* 0x000fe20000000800 */
[----:B------:R-:W-:Y:S01]  /*9ea0*/  @!PT LDS RZ, [RZ] ;  /* 0x00000000fffff984 */ /* 0x000fe20000000800 */
[----:B------:R-:W-:Y:S01]  /*9eb0*/  @!PT LDS RZ, [RZ] ;  /* 0x00000000fffff984 */ /* 0x000fe20000000800 */
[----:B------:R-:W-:Y:S01]  /*9ec0*/  @!PT LDS RZ, [RZ] ;  /* 0x00000000fffff984 */ /* 0x000fe20000000800 */
[----:B------:R4:W-:Y:S06]  /*9ed0*/  MEMBAR.ALL.CTA ;  /* 0x0000000000007992 */ /* 0x0009ec0000008000 */
[----:B----4-:R-:W4:Y:S02]  /*9ee0*/  FENCE.VIEW.ASYNC.S ;  /* 0x00000000000073c6 */ /* 0x010f240000000000 */
[----:B----4-:R-:W-:Y:S06]  /*9ef0*/  BAR.SYNC.DEFER_BLOCKING 0x1, 0x80 ;  /* 0x0042000000007b1d */ /* 0x010fec0000010000 */
        /* <DEDUP_REMOVED lines=14> */
[----:B----4-:R-:W-:-:S04]  /*9fe0*/  DEPBAR.LE SB0, 0x1 ;  /* 0x000080400000791a */ /* 0x010fc80000000000 */
.L_x_64:
[----:B------:R-:W-:Y:S05]  /*9ff0*/  BSYNC B0 ;  /* 0x0000000000007941 */ /* 0x000fea0003800000 */
.L_x_63:
        /* <DEDUP_REMOVED lines=17> */
[----:B-----5:R-:W5:Y:S02]  /*a110*/  FENCE.VIEW.ASYNC.S ;  /* 0x00000000000073c6 */ /* 0x020f640000000000 */
[----:B-----5:R-:W-:Y:S06]  /*a120*/  BAR.SYNC.DEFER_BLOCKING 0x1, 0x80 ;  /* 0x0042000000007b1d */ /* 0x020fec0000010000 */
        /* <DEDUP_REMOVED lines=14> */
[----:B-1----:R-:W-:-:S04]  /*a210*/  DEPBAR.LE SB0, 0x1 ;  /* 0x000080400000791a */ /* 0x002fc80000000000 */
.L_x_66:
[----:B------:R-:W-:Y:S05]  /*a220*/  BSYNC B0 ;  /* 0x0000000000007941 */ /* 0x000fea0003800000 */
.L_x_65:
[----:B------:R-:W-:Y:S06]  /*a230*/  BAR.SYNC.DEFER_BLOCKING 0x1, 0x80 ;  /* 0x0042000000007b1d */ /* 0x000fec0000010000 */
[----:B------:R-:W-:Y:S01]  /*a240*/  BSSY B0, `(.L_x_67) ;  /* 0x0000018000007945 */ /* 0x000fe20003800000 */
[----:B------:R1:W-:Y:S04]  /*a250*/  STSM.16.M88.4 [R0], R44 ;  /* 0x0000002c00007844 */ /* 0x0003e80000000200 */
        /* <DEDUP_REMOVED lines=20> */
[----:B------:R1:W-:Y:S02]  /*a3a0*/  UTMASTG.4D [UR8], [UR6] ;  /* 0x00000008060073b5 */ /* 0x0003e40008018000 */
[----:B-1----:R0:W-:Y:S02]  /*a3b0*/  UTMACMDFLUSH ;  /* 0x00000000000079b7 */ /* 0x0021e40000000000 */
.L_x_68:
[----:B------:R-:W-:Y:S05]  /*a3c0*/  BSYNC B0 ;  /* 0x0000000000007941 */ /* 0x000fea0003800000 */
.L_x_67:
[----:B------:R-:W5:Y:S01]  /*a3d0*/  S2UR UR6, SR_CgaCtaId ;  /* 0x00000000000679c3 */ /* 0x000f620000008800 */
[----:B------:R-:W-:Y:S01]  /*a3e0*/  ULEA UR4, UR57, 0xfffffff8, 0x3 ;  /* 0xfffffff839047891 */ /* 0x000fe2000f8e183f */
[----:B------:R-:W-:-:S04]  /*a3f0*/  DEPBAR.LE SB0, 0x0 ;  /* 0x000080000000791a */ /* 0x000fc80000000000 */
[----:B------:R-:W-:Y:S01]  /*a400*/  ULOP3.LUT UR4, UR4, 0x8, URZ, 0xc0, !UPT ;  /* 0x0000000804047892 */ /* 0x000fe2000f8ec03f */
[----:B------:R-:W-:Y:S01]  /*a410*/  LOP3.LUT R22, R22, 0x1, RZ, 0x3c, !PT ;  /* 0x0000000116167812 */ /* 0x000fe200078e3cff */
[----:B------:R-:W-:Y:S02]  /*a420*/  UMOV UR5, 0x400 ;  /* 0x0000040000057882 */ /* 0x000fe40000000000 */
[----:B------:R-:W-:-:S06]  /*a430*/  ULOP3.LUT UR4, UR4, 0x18, URZ, 0x3c, !UPT ;  /* 0x0000001804047892 */ /* 0x000fcc000f8e3c3f */
[----:B-1234-:R-:W-:Y:S01]  /*a440*/  MOV R0, UR4 ;  /* 0x0000000400007c02 */ /* 0x01efe20008000f00 */
[----:B------:R-:W-:Y:S02]  /*a450*/  ULDC UR4, c[0x0][0xc] ;  /* 0x0000030000047ab9 */ /* 0x000fe40000000800 */
[----:B------:R-:W-:Y:S01]  /*a460*/  IADD3 R17, R17, UR4, RZ ;  /* 0x0000000411117c10 */ /* 0x000fe2000fffe0ff */
[----:B------:R-:W-:-:S03]  /*a470*/  ULDC UR4, c[0x0][0xa00] ;  /* 0x0002800000047ab9 */ /* 0x000fc60000000800 */
[----:B------:R-:W-:Y:S01]  /*a480*/  ISETP.GE.AND P0, PT, R17, UR4, PT ;  /* 0x0000000411007c0c */ /* 0x000fe2000bf06270 */
[----:B-----5:R-:W-:-:S09]  /*a490*/  ULEA UR5, UR6, UR5, 0x18 ;  /* 0x0000000506057291 */ /* 0x020fd2000f8ec03f */
[----:B------:R1:W-:Y:S03]  /*a4a0*/  SYNCS.ARRIVE.TRANS64.A1T0 RZ, [R0+UR5+0x40490], RZ ;  /* 0x040490ff00ff79a7 */ /* 0x0003e60008100005 */
[----:B------:R-:W-:Y:S05]  /*a4b0*/  @!P0 BRA `(.L_x_69) ;  /* 0xffffff6400d88947 */ /* 0x000fea000383ffff */
[----:B------:R-:W-:Y:S05]  /*a4c0*/  EXIT ;  /* 0x000000000000794d */ /* 0x000fea0003800000 */
.L_x_6:
[----:B------:R-:W-:-:S08]  /*a4d0*/  NOP ;  /* 0x0000000000007918 */ /* 0x000fd00000000000 */
[----:B------:R-:W2:-:S00]  /*a4e0*/  USETMAXREG.DEALLOC.CTAPOOL 0x18 ;  /* 0x00000018000079c8 */ /* 0x000e8000080e0500 */
[----:B------:R-:W-:-:S13]  /*a4f0*/  PLOP3.LUT P3, PT, PT, PT, UP0, 0x80, 0x0 ;  /* 0x000000000000781c */ /* 0x000fda0003f6f008 */
[----:B--2---:R-:W-:Y:S05]  /*a500*/  @!P3 BRA `(.L_x_70) ;  /* 0x0000000800e4b947 */ /* 0x004fea0003800000 */
[----:B------:R-:W-:-:S13]  /*a510*/  PLOP3.LUT P2, PT, PT, PT, UP1, 0x80, 0x0 ;  /* 0x000000000000781c */ /* 0x000fda0003f4f018 */
[----:B-1----:R-:W-:Y:S05]  /*a520*/  @P2 EXIT ;  /* 0x000000000000294d */ /* 0x002fea0003800000 */
[----:B------:R-:W-:Y:S02]  /*a530*/  ULDC UR4, c[0x0][0xa00] ;  /* 0x0002800000047ab9 */ /* 0x000fe40000000800 */
[----:B------:R-:W-:-:S13]  /*a540*/  ISETP.GE.AND P2, PT, R17, UR4, PT ;  /* 0x0000000411007c0c */ /* 0x000fda000bf46270 */
[----:B------:R-:W-:Y:S05]  /*a550*/  @P2 EXIT ;  /* 0x000000000000294d */ /* 0x000fea0003800000 */
[----:B------:R-:W-:Y:S01]  /*a560*/  LOP3.LUT P2, RZ, R2, 0x1f, RZ, 0xc0, !PT ;  /* 0x0000001f02ff7812 */ /* 0x000fe2000784c0ff */
[----:B------:R-:W-:Y:S01]  /*a570*/  BSSY B0, `(.L_x_71) ;  /* 0x00000b1000007945 */ /* 0x000fe20003800000 */
[----:B------:R-:W-:Y:S01]  /*a580*/  MOV R4, 0x1 ;  /* 0x0000000100047802 */ /* 0x000fe20000000f00 */
[----:B------:R-:W-:Y:S01]  /*a590*/  ULOP3.LUT UR22, UR61, 0x2, URZ, 0xfc, !UPT ;  /* 0x000000023d167892 */ /* 0x000fe2000f8efc3f */
[----:B------:R-:W-:Y:S01]  /*a5a0*/  PLOP3.LUT P0, PT, P2, P0, PT, 0x2a, 0x0 ;  /* 0x000000000000781c */ /* 0x000fe20001700572 */
[----:B------:R-:W-:Y:S01]  /*a5b0*/  ULDC UR23, c[0x0][0xc] ;  /* 0x0000030000177ab9 */ /* 0x000fe20000000800 */
[----:B------:R-:W-:Y:S01]  /*a5c0*/  MOV R0, RZ ;  /* 0x000000ff00007202 */ /* 0x000fe20000000f00 */
[----:B------:R-:W-:Y:S01]  /*a5d0*/  ULDC.64 UR20, c[0x0][0x198] ;  /* 0x0000660000147ab9 */ /* 0x000fe20000000a00 */
[----:B------:R-:W-:Y:S01]  /*a5e0*/  MOV R5, 0x1 ;  /* 0x0000000100057802 */ /* 0x000fe20000000f00 */
[----:B------:R-:W-:-:S08]  /*a5f0*/  ULDC UR24, c[0x0][0xa00] ;  /* 0x0002800000187ab9 */ /* 0x000fd00000000800 */
.L_x_86:
[----:B------:R-:W1:Y:S01]  /*a600*/  LDC R6, c[0x0][0xa04] ;  /* 0x00028100ff067b82 */ /* 0x000e620000000800 */
[----:B------:R-:W-:Y:S01]  /*a610*/  MOV R7, R17 ;  /* 0x0000001100077202 */ /* 0x000fe20000000f00 */
[----:B------:R-:W-:-:S06]  /*a620*/  UMOV UR4, 0xffffffff ;  /* 0xffffffff00047882 */ /* 0x000fcc0000000000 */
[----:B------:R-:W2:Y:S08]  /*a630*/  LDC R10, c[0x0][0xa10] ;  /* 0x00028400ff0a7b82 */ /* 0x000eb00000000800 */
[----:B------:R-:W3:Y:S01]  /*a640*/  LDC R13, c[0x0][0xa1c] ;  /* 0x00028700ff0d7b82 */ /* 0x000ee20000000800 */
[----:B-1----:R-:W-:Y:S02]  /*a650*/  ISETP.NE.AND P2, PT, R6, 0x1, PT ;  /* 0x000000010600780c */ /* 0x002fe40003f45270 */
[----:B--2---:R-:W-:-:S11]  /*a660*/  ISETP.NE.AND P3, PT, R10, 0x1, PT ;  /* 0x000000010a00780c */ /* 0x004fd60003f65270 */
[----:B------:R-:W1:Y:S01]  /*a670*/  @P2 LDC.64 R8, c[0x0][0xa08] ;  /* 0x00028200ff082b82 */ /* 0x000e620000000a00 */
[----:B---3--:R-:W-:-:S07]  /*a680*/  ISETP.NE.AND P4, PT, R13, 0x1, PT ;  /* 0x000000010d00780c */ /* 0x008fce0003f85270 */
[----:B------:R-:W2:Y:S08]  /*a690*/  @P3 LDC R12, c[0x0][0xa14] ;  /* 0x00028500ff0c3b82 */ /* 0x000eb00000000800 */
[----:B------:R-:W3:Y:S08]  /*a6a0*/  @P3 LDC R11, c[0x0][0xa18] ;  /* 0x00028600ff0b3b82 */ /* 0x000ef00000000800 */
[----:B------:R-:W4:Y:S01]  /*a6b0*/  @P4 LDC.64 R2, c[0x0][0xa20] ;  /* 0x00028800ff024b82 */ /* 0x000f220000000a00 */
[----:B-1----:R-:W-:-:S05]  /*a6c0*/  @P2 IMAD.HI.U32 R8, R17, R8, RZ ;  /* 0x0000000811082227 */ /* 0x002fca00078e00ff */
[----:B------:R-:W-:-:S04]  /*a6d0*/  @P2 SHF.R.U32.HI R7, RZ, R9, R8 ;  /* 0x00000009ff072219 */ /* 0x000fc80000011608 */
[----:B------:R-:W-:Y:S01]  /*a6e0*/  MOV R9, R7 ;  /* 0x0000000700097202 */ /* 0x000fe20000000f00 */
[----:B--2---:R-:W-:-:S05]  /*a6f0*/  @P3 IMAD.HI.U32 R8, R7, R12, RZ ;  /* 0x0000000c07083227 */ /* 0x004fca00078e00ff */
[----:B---3--:R-:W-:-:S05]  /*a700*/  @P3 SHF.R.U32.HI R9, RZ, R11, R8 ;  /* 0x0000000bff093219 */ /* 0x008fca0000011608 */
[----:B----4-:R-:W-:Y:S01]  /*a710*/  @P4 IMAD.HI.U32 R8, R9, R2, RZ ;  /* 0x0000000209084227 */ /* 0x010fe200078e00ff */
[----:B------:R-:W-:-:S04]  /*a720*/  MOV R2, R9 ;  /* 0x0000000900027202 */ /* 0x000fc80000000f00 */
[----:B------:R-:W-:Y:S02]  /*a730*/  @P4 SHF.R.U32.HI R2, RZ, R3, R8 ;  /* 0x00000003ff024219 */ /* 0x000fe40000011608 */
[----:B------:R-:W-:Y:S02]  /*a740*/  IADD3 R3, -R9, RZ, RZ ;  /* 0x000000ff09037210 */ /* 0x000fe40007ffe1ff */
[----:B------:R-:W-:-:S03]  /*a750*/  IADD3 R2, -R2, RZ, RZ ;  /* 0x000000ff02027210 */ /* 0x000fc60007ffe1ff */
[----:B------:R-:W-:Y:S02]  /*a760*/  IMAD R10, R10, R3, R7 ;  /* 0x000000030a0a7224 */ /* 0x000fe400078e0207 */
[----:B------:R-:W-:Y:S01]  /*a770*/  IMAD R2, R13, R2, R9 ;  /* 0x000000020d027224 */ /* 0x000fe200078e0209 */
[----:B------:R-:W-:Y:S06]  /*a780*/  BRA.DIV UR4, `(.L_x_72) ;  /* 0x0000001e04d07947 */ /* 0x000fec000b800000 */
[----:B------:R-:W-:-:S13]  /*a790*/  ELECT P6, URZ, PT ;  /* 0x00000000003f782f */ /* 0x000fda00038c0000 */
.L_x_123:
[----:B------:R-:W-:Y:S01]  /*a7a0*/  IADD3 R3, -R7, RZ, RZ ;  /* 0x000000ff07037210 */ /* 0x000fe20007ffe1ff */
[----:B------:R-:W-:Y:S04]  /*a7b0*/  BSSY B1, `(.L_x_73) ;  /* 0x000003f000017945 */ /* 0x000fe80003800000 */
[----:B------:R-:W-:Y:S01]  /*a7c0*/  IMAD R3, R6, R3, R17 ;  /* 0x0000000306037224 */ /* 0x000fe200078e0211 */
[----:B------:R-:W-:-:S04]  /*a7d0*/  MOV R6, RZ ;  /* 0x000000ff00067202 */ /* 0x000fc80000000f00 */
[----:B------:R-:W-:Y:S01]  /*a7e0*/  SHF.L.U32 R3, R3, 0x7, RZ ;  /* 0x0000000703037819 */ /* 0x000fe200000006ff */
[----:B------:R-:W-:Y:S06]  /*a7f0*/  @!P6 BRA `(.L_x_74) ;  /* 0x0000000000e8e947 */ /* 0x000fec0003800000 */
[----:B------:R-:W1:Y:S01]  /*a800*/  S2R R7, SR_CgaCtaId ;  /* 0x0000000000077919 */ /* 0x000e620000008800 */
[----:B------:R-:W-:-:S04]  /*a810*/  MOV R6, 0x400 ;  /* 0x0000040000067802 */ /* 0x000fc80000000f00 */
[----:B-1----:R-:W-:Y:S02]  /*a820*/  LEA R9, R7, R6, 0x18 ;  /* 0x0000000607097211 */ /* 0x002fe400078ec0ff */
[----:B------:R-:W-:Y:S02]  /*a830*/  SHF.L.U32 R6, R5, 0x1f, RZ ;  /* 0x0000001f05067819 */ /* 0x000fe400000006ff */
[----:B------:R-:W-:-:S04]  /*a840*/  LEA R7, R0, R9, 0x3 ;  /* 0x0000000900077211 */ /* 0x000fc800078e18ff */
[----:B------:R-:W1:Y:S02]  /*a850*/  SYNCS.PHASECHK.TRANS64.TRYWAIT P2, [R7+URZ+0x40460], R6 ;  /* 0x04046006070075a7 */ /* 0x000e64000804017f */
[----:B-1----:R-:W-:Y:S05]  /*a860*/  @!P2 BRA `(.L_x_75) ;  /* 0x0000001c00b8a947 */ /* 0x002fea0003800000 */
.L_x_124:
[----:B------:R-:W-:Y:S01]  /*a870*/  UPRMT UR4, UR22, 0x9910, URZ ;  /* 0x0000991016047896 */ /* 0x000fe2000800003f */
[----:B-1----:R-:W-:-:S03]  /*a880*/  @P1 MOV R6, 0x5000 ;  /* 0x0000500000061802 */ /* 0x002fc60000000f00 */
[----:B------:R-:W-:Y:S01]  /*a890*/  UISETP.NE.AND UP0, UPT, UR4, 0x2, UPT ;  /* 0x000000020400788c */ /* 0x000fe2000bf05270 */
[----:B------:R1:W-:Y:S05]  /*a8a0*/  @P1 SYNCS.ARRIVE.TRANS64 RZ, [R7+URZ+0x40450], R6 ;  /* 0x0404500607ff19a7 */ /* 0x0003ea000800003f */
[----:B------:R-:W-:-:S13]  /*a8b0*/  PLOP3.LUT P2, PT, PT, PT, UP0, 0x80, 0x0 ;  /* 0x000000000000781c */ /* 0x000fda0003f4f008 */
[----:B-1----:R-:W-:Y:S05]  /*a8c0*/  @P2 BRA `(.L_x_76) ;  /* 0x0000000000042947 */ /* 0x002fea0003800000 */
[----:B------:R-:W-:Y:S01]  /*a8d0*/  BPT.TRAP 0x1 ;  /* 0x000000040000795c */ /* 0x000fe20000300000 */
.L_x_76:
[----:B------:R-:W-:Y:S05]  /*a8e0*/  @P0 BRA `(.L_x_77) ;  /* 0x0000000000040947 */ /* 0x000fea0003800000 */
[----:B------:R-:W-:Y:S01]  /*a8f0*/  BPT.TRAP 0x1 ;  /* 0x000000040000795c */ /* 0x000fe20000300000 */
.L_x_77:
[----:B------:R-:W-:Y:S01]  /*a900*/  R2UR UR5, R9 ;  /* 0x00000000090572ca */ /* 0x000fe200000e0000 */
[----:B------:R-:W-:Y:S01]  /*a910*/  UIADD3 UR4, UP0, UR20, 0xf0, URZ ;  /* 0x000000f014047890 */ /* 0x000fe2000ff1e03f */
[----:B------:R-:W-:Y:S01]  /*a920*/  R2UR UR14, R0 ;  /* 0x00000000000e72ca */ /* 0x000fe200000e0000 */
[----:B------:R-:W-:Y:S01]  /*a930*/  UMOV UR10, URZ ;  /* 0x0000003f000a7c82 */ /* 0x000fe20008000000 */
[----:B------:R-:W-:Y:S01]  /*a940*/  R2UR UR9, R7 ;  /* 0x00000000070972ca */ /* 0x000fe200000e0000 */
[----:B------:R-:W-:Y:S01]  /*a950*/  UMOV UR6, 0x0 ;  /* 0x0000000000067882 */ /* 0x000fe20000000000 */
[----:B------:R-:W-:Y:S01]  /*a960*/  R2UR UR11, R3 ;  /* 0x00000000030b72ca */ /* 0x000fe200000e0000 */
[----:B------:R-:W-:Y:S01]  /*a970*/  UMOV UR7, 0x10000000 ;  /* 0x1000000000077882 */ /* 0x000fe20000000000 */
[----:B------:R-:W-:Y:S01]  /*a980*/  R2UR UR12, R10 ;  /* 0x000000000a0c72ca */ /* 0x000fe200000e0000 */
[----:B------:R-:W-:Y:S01]  /*a990*/  UMOV UR16, 0x20 ;  /* 0x0000002000107882 */ /* 0x000fe20000000000 */
[----:B------:R-:W-:Y:S01]  /*a9a0*/  R2UR UR13, R2 ;  /* 0x00000000020d72ca */ /* 0x000fe200000e0000 */
[----:B------:R-:W-:Y:S01]  /*a9b0*/  UMOV UR18, 0x40 ;  /* 0x0000004000127882 */ /* 0x000fe20000000000 */
[----:B------:R-:W-:-:S03]  /*a9c0*/  IADD3 R0, R0, 0x1, RZ ;  /* 0x0000000100007810 */ /* 0x000fc60007ffe0ff */
[----:B------:R-:W-:Y:S01]  /*a9d0*/  UIMAD UR14, UR14, 0x5000, UR5 ;  /* 0x000050000e0e78a4 */ /* 0x000fe2000f8e0205 */
[C---:B------:R-:W-:Y:S01]  /*a9e0*/  ISETP.NE.AND P2, PT, R0.reuse, 0x2, PT ;  /* 0x000000020000780c */ /* 0x040fe20003f45270 */
[----:B------:R-:W-:Y:S02]  /*a9f0*/  UIADD3 UR9, UR9, 0x40450, URZ ;  /* 0x0004045009097890 */ /* 0x000fe4000fffe03f */
[----:B------:R-:W-:Y:S01]  /*aa00*/  UIADD3.X UR5, URZ, UR21, URZ, UP0, !UPT ;  /* 0x000000153f057290 */ /* 0x000fe200087fe43f */
[----:B------:R-:W-:Y:S01]  /*aa10*/  SEL R6, RZ, 0x1, P2 ;  /* 0x00000001ff067807 */ /* 0x000fe20001000000 */
[----:B------:R-:W-:Y:S01]  /*aa20*/  UIADD3 UR15, UR14, 0x1000, URZ ;  /* 0x000010000e0f7890 */ /* 0x000fe2000fffe03f */
[----:B------:R-:W-:Y:S01]  /*aa30*/  SEL R0, R0, RZ, P2 ;  /* 0x000000ff00007207 */ /* 0x000fe20001000000 */
[----:B------:R-:W-:Y:S01]  /*aa40*/  UIADD3 UR17, UR14, 0x2000, URZ ;  /* 0x000020000e117890 */ /* 0x000fe2000fffe03f */
[----:B------:R-:W-:Y:S01]  /*aa50*/  LOP3.LUT R5, R5, R6, RZ, 0x3c, !PT ;  /* 0x0000000605057212 */ /* 0x000fe200078e3cff */
[----:B------:R-:W-:Y:S01]  /*aa60*/  UMOV UR8, UR14 ;  /* 0x0000000e00087c82 */ /* 0x000fe20008000000 */
[----:B------:R-:W-:Y:S01]  /*aa70*/  UIADD3 UR19, UR14, 0x3000, URZ ;  /* 0x000030000e137890 */ /* 0x000fe2000fffe03f */
[----:B------:R-:W-:Y:S01]  /*aa80*/  MOV R6, 0x40 ;  /* 0x0000004000067802 */ /* 0x000fe20000000f00 */
[----:B------:R1:W-:Y:S02]  /*aa90*/  UTMALDG.4D [UR8], [UR4], desc[UR6] ;  /* 0x00000608040075b4 */ /* 0x0003e40008019000 */
[----:B-1----:R-:W-:Y:S01]  /*aaa0*/  UMOV UR8, UR15 ;  /* 0x0000000f00087c82 */ /* 0x002fe20008000000 */
[----:B------:R-:W-:Y:S01]  /*aab0*/  UMOV UR10, UR16 ;  /* 0x00000010000a7c82 */ /* 0x000fe20008000000 */
[----:B------:R-:W-:Y:S01]  /*aac0*/  UIADD3 UR15, UR14, 0x4000, URZ ;  /* 0x000040000e0f7890 */ /* 0x000fe2000fffe03f */
[----:B------:R1:W-:Y:S02]  /*aad0*/  UTMALDG.4D [UR8], [UR4], desc[UR6] ;  /* 0x00000608040075b4 */ /* 0x0003e40008019000 */
[----:B------:R-:W-:Y:S01]  /*aae0*/  UMOV UR14, 0x60 ;  /* 0x00000060000e7882 */ /* 0x000fe20000000000 */
[----:B-1----:R-:W-:Y:S01]  /*aaf0*/  UMOV UR8, UR17 ;  /* 0x0000001100087c82 */ /* 0x002fe20008000000 */
[----:B------:R-:W-:-:S02]  /*ab00*/  UMOV UR10, UR18 ;  /* 0x00000012000a7c82 */ /* 0x000fc40008000000 */
[----:B------:R1:W-:Y:S02]  /*ab10*/  UTMALDG.4D [UR8], [UR4], desc[UR6] ;  /* 0x00000608040075b4 */ /* 0x0003e40008019000 */
[----:B-1----:R-:W-:Y:S01]  /*ab20*/  UMOV UR8, UR19 ;  /* 0x0000001300087c82 */ /* 0x002fe20008000000 */
[----:B------:R-:W-:Y:S01]  /*ab30*/  UMOV UR10, UR14 ;  /* 0x0000000e000a7c82 */ /* 0x000fe20008000000 */
[----:B------:R-:W-:Y:S01]  /*ab40*/  UMOV UR14, 0x80 ;  /* 0x00000080000e7882 */ /* 0x000fe20000000000 */
[----:B------:R1:W-:Y:S02]  /*ab50*/  UTMALDG.4D [UR8], [UR4], desc[UR6] ;  /* 0x00000608040075b4 */ /* 0x0003e40008019000 */
[----:B-1----:R-:W-:Y:S01]  /*ab60*/  UMOV UR8, UR15 ;  /* 0x0000000f00087c82 */ /* 0x002fe20008000000 */
[----:B------:R-:W-:Y:S02]  /*ab70*/  UMOV UR10, UR14 ;  /* 0x0000000e000a7c82 */ /* 0x000fe40008000000 */
[----:B------:R1:W-:Y:S02]  /*ab80*/  UTMALDG.4D [UR8], [UR4], desc[UR6] ;  /* 0x00000608040075b4 */ /* 0x0003e40008019000 */
[----:B-1----:R-:W-:Y:S01]  /*ab90*/  NOP ;  /* 0x0000000000007918 */ /* 0x002fe20000000000 */
.L_x_74:
[----:B------:R-:W-:Y:S05]  /*aba0*/  BSYNC B1 ;  /* 0x0000000000017941 */ /* 0x000fea0003800000 */
.L_x_73:
[----:B------:R-:W-:Y:S01]  /*abb0*/  LOP3.LUT P2, RZ, R4, 0xff, RZ, 0xc0, !PT ;  /* 0x000000ff04ff7812 */ /* 0x000fe2000784c0ff */
[----:B------:R-:W-:-:S12]  /*abc0*/  BSSY B1, `(.L_x_78) ;  /* 0x0000009000017945 */ /* 0x000fd80003800000 */
[----:B------:R-:W-:Y:S05]  /*abd0*/  @!P2 BRA `(.L_x_79) ;  /* 0x00000000001ca947 */ /* 0x000fea0003800000 */
[----:B------:R-:W1:Y:S01]  /*abe0*/  S2R R7, SR_CgaCtaId ;  /* 0x0000000000077919 */ /* 0x000e620000008800 */
[----:B------:R-:W-:-:S04]  /*abf0*/  MOV R4, 0x400 ;  /* 0x0000040000047802 */ /* 0x000fc80000000f00 */
[----:B-1----:R-:W-:Y:S02]  /*ac00*/  LEA R7, R7, R4, 0x18 ;  /* 0x0000000407077211 */ /* 0x002fe400078ec0ff */
[----:B------:R-:W-:Y:S02]  /*ac10*/  SHF.L.U32 R4, RZ, 0x1f, RZ ;  /* 0x0000001fff047819 */ /* 0x000fe400000006ff */
[----:B------:R1:W-:Y:S02]  /*ac20*/  SYNCS.ARRIVE.TRANS64.A1T0 RZ, [R7+URZ+0x404b0], RZ ;  /* 0x0404b0ff07ff79a7 */ /* 0x0003e4000810003f */
[----:B------:R-:W2:Y:S02]  /*ac30*/  SYNCS.PHASECHK.TRANS64.TRYWAIT P2, [R7+URZ+0x404b0], R4 ;  /* 0x0404b004070075a7 */ /* 0x000ea4000804017f */
[----:B-12---:R-:W-:Y:S05]  /*ac40*/  @!P2 BRA `(.L_x_80) ;  /* 0x0000001800d4a947 */ /* 0x006fea0003800000 */
.L_x_79:
[----:B------:R-:W-:Y:S05]  /*ac50*/  BSYNC B1 ;  /* 0x0000000000017941 */ /* 0x000fea0003800000 */
.L_x_78:
[----:B------:R-:W-:Y:S04]  /*ac60*/  BSSY B1, `(.L_x_81) ;  /* 0x000003d000017945 */ /* 0x000fe80003800000 */
[----:B------:R-:W-:Y:S05]  /*ac70*/  @!P6 BRA `(.L_x_82) ;  /* 0x0000000000ece947 */ /* 0x000fea0003800000 */
[----:B-1----:R-:W1:Y:S01]  /*ac80*/  S2R R7, SR_CgaCtaId ;  /* 0x0000000000077919 */ /* 0x002e620000008800 */
[----:B------:R-:W-:Y:S02]  /*ac90*/  MOV R4, 0x400 ;  /* 0x0000040000047802 */ /* 0x000fe40000000f00 */
[----:B------:R-:W-:Y:S02]  /*aca0*/  SHF.L.U32 R9, R5, 0x1f, RZ ;  /* 0x0000001f05097819 */ /* 0x000fe400000006ff */
[----:B-1----:R-:W-:-:S04]  /*acb0*/  LEA R7, R7, R4, 0x18 ;  /* 0x0000000407077211 */ /* 0x002fc800078ec0ff */
[----:B------:R-:W-:-:S04]  /*acc0*/  LEA R4, R0, R7, 0x3 ;  /* 0x0000000700047211 */ /* 0x000fc800078e18ff */
[----:B------:R-:W1:Y:S02]  /*acd0*/  SYNCS.PHASECHK.TRANS64.TRYWAIT P2, [R4+URZ+0x40460], R9 ;  /* 0x04046009040075a7 */ /* 0x000e64000804017f */
[----:B-1----:R-:W-:Y:S05]  /*ace0*/  @!P2 BRA `(.L_x_83) ;  /* 0x0000001800c0a947 */ /* 0x002fea0003800000 */
.L_x_125:
[----:B------:R-:W-:Y:S01]  /*acf0*/  UPRMT UR4, UR22, 0x9910, URZ ;  /* 0x0000991016047896 */ /* 0x000fe2000800003f */
[----:B-1----:R-:W-:-:S03]  /*ad00*/  @P1 MOV R9, 0x5000 ;  /* 0x0000500000091802 */ /* 0x002fc60000000f00 */
[----:B------:R-:W-:Y:S01]  /*ad10*/  UISETP.NE.AND UP0, UPT, UR4, 0x2, UPT ;  /* 0x000000020400788c */ /* 0x000fe2000bf05270 */
[----:B------:R1:W-:Y:S05]  /*ad20*/  @P1 SYNCS.ARRIVE.TRANS64 RZ, [R4+URZ+0x40450], R9 ;  /* 0x0404500904ff19a7 */ /* 0x0003ea000800003f */
[----:B------:R-:W-:-:S13]  /*ad30*/  PLOP3.LUT P2, PT, PT, PT, UP0, 0x80, 0x0 ;  /* 0x000000000000781c */ /* 0x000fda0003f4f008 */
[----:B-1----:R-:W-:Y:S05]  /*ad40*/  @P2 BRA `(.L_x_84) ;  /* 0x0000000000042947 */ /* 0x002fea0003800000 */
[----:B------:R-:W-:Y:S01]  /*ad50*/  BPT.TRAP 0x1 ;  /* 0x000000040000795c */ /* 0x000fe20000300000 */
.L_x_84:
[----:B------:R-:W-:Y:S05]  /*ad60*/  @P0 BRA `(.L_x_85) ;  /* 0x0000000000040947 */ /* 0x000fea0003800000 */
[----:B------:R-:W-:Y:S01]  /*ad70*/  BPT.TRAP 0x1 ;  /* 0x000000040000795c */ /* 0x000fe20000300000 */
.L_x_85:
        /* <DEDUP_REMOVED lines=12> */
[----:B------:R-:W-:-:S02]  /*ae40*/  R2UR UR13, R2 ;  /* 0x00000000020d72ca */ /* 0x000fc400000e0000 */
[----:B------:R-:W-:Y:S01]  /*ae50*/  IADD3 R0, R0, 0x1, RZ ;  /* 0x0000000100007810 */ /* 0x000fe20007ffe0ff */
[----:B------:R-:W-:Y:S02]  /*ae60*/  UIMAD UR14, UR14, 0x5000, UR5 ;  /* 0x000050000e0e78a4 */ /* 0x000fe4000f8e0205 */
[----:B------:R-:W-:Y:S01]  /*ae70*/  UIADD3.X UR5, URZ, UR21, URZ, UP0, !UPT ;  /* 0x000000153f057290 */ /* 0x000fe200087fe43f */
[C---:B------:R-:W-:Y:S01]  /*ae80*/  ISETP.NE.AND P2, PT, R0.reuse, 0x2, PT ;  /* 0x000000020000780c */ /* 0x040fe20003f45270 */
[----:B------:R-:W-:Y:S02]  /*ae90*/  UIADD3 UR11, UR11, UR8, URZ ;  /* 0x000000080b0b7290 */ /* 0x000fe4000fffe03f */
[----:B------:R-:W-:Y:S01]  /*aea0*/  UIADD3 UR9, UR9, 0x40450, URZ ;  /* 0x0004045009097890 */ /* 0x000fe2000fffe03f */
[----:B------:R-:W-:Y:S01]  /*aeb0*/  SEL R2, RZ, 0x1, P2 ;  /* 0x00000001ff027807 */ /* 0x000fe20001000000 */
[----:B------:R-:W-:Y:S01]  /*aec0*/  UIADD3 UR15, UR14, 0x1000, URZ ;  /* 0x000010000e0f7890 */ /* 0x000fe2000fffe03f */
[----:B------:R-:W-:Y:S01]  /*aed0*/  SEL R0, R0, RZ, P2 ;  /* 0x000000ff00007207 */ /* 0x000fe20001000000 */
[----:B------:R-:W-:Y:S01]  /*aee0*/  UIADD3 UR17, UR14, 0x2000, URZ ;  /* 0x000020000e117890 */ /* 0x000fe2000fffe03f */
[----:B------:R-:W-:Y:S01]  /*aef0*/  LOP3.LUT R5, R5, R2, RZ, 0x3c, !PT ;  /* 0x0000000205057212 */ /* 0x000fe200078e3cff */
[----:B------:R-:W-:Y:S01]  /*af00*/  UMOV UR8, UR14 ;  /* 0x0000000e00087c82 */ /* 0x000fe20008000000 */
[----:B------:R-:W-:-:S02]  /*af10*/  UIADD3 UR19, UR14, 0x3000, URZ ;  /* 0x000030000e137890 */ /* 0x000fc4000fffe03f */
[----:B------:R1:W-:Y:S02]  /*af20*/  UTMALDG.4D [UR8], [UR4], desc[UR6] ;  /* 0x00000608040075b4 */ /* 0x0003e40008019000 */
[----:B-1----:R-:W-:Y:S01]  /*af30*/  UMOV UR8, UR15 ;  /* 0x0000000f00087c82 */ /* 0x002fe20008000000 */
[----:B------:R-:W-:Y:S01]  /*af40*/  UMOV UR10, UR16 ;  /* 0x00000010000a7c82 */ /* 0x000fe20008000000 */
[----:B------:R-:W-:Y:S01]  /*af50*/  UIADD3 UR15, UR14, 0x4000, URZ ;  /* 0x000040000e0f7890 */ /* 0x000fe2000fffe03f */
[----:B------:R1:W-:Y:S02]  /*af60*/  UTMALDG.4D [UR8], [UR4], desc[UR6] ;  /* 0x00000608040075b4 */ /* 0x0003e40008019000 */
[----:B------:R-:W-:Y:S01]  /*af70*/  UMOV UR14, 0x60 ;  /* 0x00000060000e7882 */ /* 0x000fe20000000000 */
[----:B-1----:R-:W-:Y:S01]  /*af80*/  UMOV UR8, UR17 ;  /* 0x0000001100087c82 */ /* 0x002fe20008000000 */
[----:B------:R-:W-:Y:S02]  /*af90*/  UMOV UR10, UR18 ;  /* 0x00000012000a7c82 */ /* 0x000fe40008000000 */
[----:B------:R1:W-:Y:S02]  /*afa0*/  UTMALDG.4D [UR8], [UR4], desc[UR6] ;  /* 0x00000608040075b4 */ /* 0x0003e40008019000 */
[----:B-1----:R-:W-:Y:S01]  /*afb0*/  UMOV UR8, UR19 ;  /* 0x0000001300087c82 */ /* 0x002fe20008000000 */
[----:B------:R-:W-:Y:S01]  /*afc0*/  UMOV UR10, UR14 ;  /* 0x0000000e000a7c82 */ /* 0x000fe20008000000 */
[----:B------:R-:W-:Y:S01]  /*afd0*/  UMOV UR14, 0x80 ;  /* 0x00000080000e7882 */ /* 0x000fe20000000000 */
[----:B------:R1:W-:Y:S02]  /*afe0*/  UTMALDG.4D [UR8], [UR4], desc[UR6] ;  /* 0x00000608040075b4 */ /* 0x0003e40008019000 */
[----:B-1----:R-:W-:Y:S01]  /*aff0*/  UMOV UR8, UR15 ;  /* 0x0000000f00087c82 */ /* 0x002fe20008000000 */
[----:B------:R-:W-:-:S02]  /*b000*/  UMOV UR10, UR14 ;  /* 0x0000000e000a7c82 */ /* 0x000fc40008000000 */
[----:B------:R2:W-:Y:S02]  /*b010*/  UTMALDG.4D [UR8], [UR4], desc[UR6] ;  /* 0x00000608040075b4 */ /* 0x0005e40008019000 */
[----:B--2---:R-:W-:Y:S01]  /*b020*/  NOP ;  /* 0x0000000000007918 */ /* 0x004fe20000000000 */
.L_x_82:
[----:B------:R-:W-:Y:S05]  /*b030*/  BSYNC B1 ;  /* 0x0000000000017941 */ /* 0x000fea0003800000 */
.L_x_81:
[----:B------:R-:W-:Y:S02]  /*b040*/  IADD3 R17, R17, UR23, RZ ;  /* 0x0000001711117c10 */ /* 0x000fe4000fffe0ff */
[----:B-1----:R-:W-:Y:S02]  /*b050*/  PRMT R4, RZ, 0x7610, R4 ;  /* 0x00007610ff047816 */ /* 0x002fe40000000004 */
[----:B------:R-:W-:-:S13]  /*b060*/  ISETP.GE.AND P2, PT, R17, UR24, PT ;  /* 0x0000001811007c0c */ /* 0x000fda000bf46270 */
[----:B------:R-:W-:Y:S05]  /*b070*/  @!P2 BRA `(.L_x_86) ;  /* 0xfffffff40060a947 */ /* 0x000fea000383ffff */
[----:B------:R-:W-:Y:S05]  /*b080*/  BSYNC B0 ;  /* 0x0000000000007941 */ /* 0x000fea0003800000 */
.L_x_71:
[----:B------:R-:W-:Y:S05]  /*b090*/  EXIT ;  /* 0x000000000000794d */ /* 0x000fea0003800000 */
.L_x_70:
[----:B-1----:R-:W-:Y:S02]  /*b0a0*/  ULDC UR4, c[0x0][0xa00] ;  /* 0x0002800000047ab9 */ /* 0x002fe40000000800 */
[----:B------:R-:W-:-:S13]  /*b0b0*/  ISETP.GE.AND P0, PT, R17, UR4, PT ;  /* 0x0000000411007c0c */ /* 0x000fda000bf06270 */
[----:B------:R-:W-:Y:S05]  /*b0c0*/  @P0 EXIT ;  /* 0x000000000000094d */ /* 0x000fea0003800000 */
[----:B------:R-:W-:Y:S01]  /*b0d0*/  R2UR UR4, R16 ;  /* 0x00000000100472ca */ /* 0x000fe200000e0000 */
[----:B------:R-:W-:Y:S01]  /*b0e0*/  BSSY B0, `(.L_x_87) ;  /* 0x0000133000007945 */ /* 0x000fe20003800000 */
[----:B------:R-:W-:Y:S01]  /*b0f0*/  LOP3.LUT P0, RZ, R2, 0x1f, RZ, 0xc0, !PT ;  /* 0x0000001f02ff7812 */ /* 0x000fe2000780c0ff */
[----:B------:R-:W-:Y:S01]  /*b100*/  ULDC.64 UR16, c[0x0][0x198] ;  /* 0x0000660000107ab9 */ /* 0x000fe20000000a00 */
[----:B------:R-:W-:Y:S01]  /*b110*/  MOV R5, 0x1 ;  /* 0x0000000100057802 */ /* 0x000fe20000000f00 */
[----:B------:R-:W-:Y:S01]  /*b120*/  ULDC UR23, c[0x0][0xc] ;  /* 0x0000030000177ab9 */ /* 0x000fe20000000800 */
[----:B------:R-:W-:Y:S02]  /*b130*/  PLOP3.LUT P0, PT, P0, P2, PT, 0x2a, 0x0 ;  /* 0x000000000000781c */ /* 0x000fe40000704572 */
[----:B------:R-:W-:Y:S02]  /*b140*/  MOV R0, RZ ;  /* 0x000000ff00007202 */ /* 0x000fe40000000f00 */
[----:B------:R-:W-:-:S03]  /*b150*/  MOV R4, 0x1 ;  /* 0x0000000100047802 */ /* 0x000fc60000000f00 */
[----:B------:R-:W-:-:S12]  /*b160*/  ULOP3.LUT UR22, UR4, 0x2, URZ, 0xfc, !UPT ;  /* 0x0000000204167892 */ /* 0x000fd8000f8efc3f */
.L_x_114:
[----:B------:R-:W1:Y:S01]  /*b170*/  LDC R2, c[0x0][0xa04] ;  /* 0x00028100ff027b82 */ /* 0x000e620000000800 */
[----:B------:R-:W-:-:S07]  /*b180*/  UMOV UR4, 0xffffffff ;  /* 0xffffffff00047882 */ /* 0x000fce0000000000 */
        /* <DEDUP_REMOVED lines=9> */
[----:B-1----:R-:W-:Y:S01]  /*b220*/  @P3 IMAD.HI.U32 R10, R17, R6, RZ ;  /* 0x00000006110a3227 */ /* 0x002fe200078e00ff */
[----:B------:R-:W-:-:S04]  /*b230*/  MOV R6, R17 ;  /* 0x0000001100067202 */ /* 0x000fc80000000f00 */
[----:B------:R-:W-:-:S04]  /*b240*/  @P3 SHF.R.U32.HI R6, RZ, R7, R10 ;  /* 0x00000007ff063219 */ /* 0x000fc8000001160a */
[----:B------:R-:W-:Y:S01]  /*b250*/  MOV R7, R6 ;  /* 0x0000000600077202 */ /* 0x000fe20000000f00 */
[----:B--2---:R-:W-:-:S05]  /*b260*/  @P4 IMAD.HI.U32 R9, R6, R9, RZ ;  /* 0x0000000906094227 */ /* 0x004fca00078e00ff */
[----:B---3--:R-:W-:-:S04]  /*b270*/  @P4 SHF.R.U32.HI R7, RZ, R12, R9 ;  /* 0x0000000cff074219 */ /* 0x008fc80000011609 */
[----:B------:R-:W-:Y:S01]  /*b280*/  MOV R9, R7 ;  /* 0x0000000700097202 */ /* 0x000fe20000000f00 */
[----:B----4-:R-:W-:-:S05]  /*b290*/  @P5 IMAD.HI.U32 R2, R7, R2, RZ ;  /* 0x0000000207025227 */ /* 0x010fca00078e00ff */
[----:B------:R-:W-:Y:S02]  /*b2a0*/  @P5 SHF.R.U32.HI R9, RZ, R3, R2 ;  /* 0x00000003ff095219 */ /* 0x000fe40000011602 */
[----:B------:R-:W-:-:S05]  /*b2b0*/  IADD3 R3, -R7, RZ, RZ ;  /* 0x000000ff07037210 */ /* 0x000fca0007ffe1ff */
[----:B------:R-:W-:Y:S01]  /*b2c0*/  IMAD R2, R11, R3, R6 ;  /* 0x000000030b027224 */ /* 0x000fe200078e0206 */
[----:B------:R-:W-:-:S05]  /*b2d0*/  IADD3 R3, -R9, RZ, RZ ;  /* 0x000000ff09037210 */ /* 0x000fca0007ffe1ff */
[----:B------:R-:W-:Y:S01]  /*b2e0*/  IMAD R3, R8, R3, R7 ;  /* 0x0000000308037224 */ /* 0x000fe200078e0207 */
[----:B------:R-:W-:Y:S06]  /*b2f0*/  BRA.DIV UR4, `(.L_x_88) ;  /* 0x0000001604507947 */ /* 0x000fec000b800000 */
[----:B------:R-:W-:-:S13]  /*b300*/  ELECT P6, URZ, PT ;  /* 0x00000000003f782f */ /* 0x000fda00038c0000 */
.L_x_128:
[----:B------:R-:W1:Y:S01]  /*b310*/  LDC R6, c[0x0][0x28c] ;  /* 0x0000a300ff067b82 */ /* 0x000e620000000800 */
[----:B------:R-:W-:Y:S01]  /*b320*/  BSSY B1, `(.L_x_89) ;  /* 0x000003b000017945 */ /* 0x000fe20003800000 */
[----:B-1----:R-:W-:-:S13]  /*b330*/  ISETP.GT.AND P3, PT, R6, RZ, P6 ;  /* 0x000000ff0600720c */ /* 0x002fda0003764270 */
[----:B------:R-:W-:Y:S05]  /*b340*/  @!P3 BRA `(.L_x_90) ;  /* 0x0000000000e0b947 */ /* 0x000fea0003800000 */
[----:B------:R-:W1:Y:S01]  /*b350*/  S2R R8, SR_CgaCtaId ;  /* 0x0000000000087919 */ /* 0x000e620000008800 */
[----:B------:R-:W-:-:S04]  /*b360*/  MOV R7, 0x400 ;  /* 0x0000040000077802 */ /* 0x000fc80000000f00 */
[----:B-1----:R-:W-:Y:S02]  /*b370*/  LEA R9, R8, R7, 0x18 ;  /* 0x0000000708097211 */ /* 0x002fe400078ec0ff */
[----:B------:R-:W-:Y:S02]  /*b380*/  SHF.L.U32 R7, R4, 0x1f, RZ ;  /* 0x0000001f04077819 */ /* 0x000fe400000006ff */
[----:B------:R-:W-:-:S04]  /*b390*/  LEA R8, R0, R9, 0x3 ;  /* 0x0000000900087211 */ /* 0x000fc800078e18ff */
[----:B------:R-:W1:Y:S02]  /*b3a0*/  SYNCS.PHASECHK.TRANS64.TRYWAIT P4, [R8+URZ+0x40428], R7 ;  /* 0x04042807080075a7 */ /* 0x000e64000808017f */
[----:B-1----:R-:W-:Y:S05]  /*b3b0*/  @!P4 BRA `(.L_x_91) ;  /* 0x000000140040c947 */ /* 0x002fea0003800000 */
.L_x_129:
[----:B------:R-:W-:Y:S01]  /*b3c0*/  UPRMT UR4, UR22, 0x9910, URZ ;  /* 0x0000991016047896 */ /* 0x000fe2000800003f */
[----:B-1----:R-:W-:-:S03]  /*b3d0*/  @P2 MOV R7, 0xa000 ;  /* 0x0000a00000072802 */ /* 0x002fc60000000f00 */
[----:B------:R-:W-:Y:S01]  /*b3e0*/  UISETP.NE.AND UP0, UPT, UR4, 0x2, UPT ;  /* 0x000000020400788c */ /* 0x000fe2000bf05270 */
[----:B------:R1:W-:Y:S05]  /*b3f0*/  @P2 SYNCS.ARRIVE.TRANS64 RZ, [R8+URZ+0x40400], R7 ;  /* 0x0404000708ff29a7 */ /* 0x0003ea000800003f */
[----:B------:R-:W-:-:S13]  /*b400*/  PLOP3.LUT P4, PT, PT, PT, UP0, 0x80, 0x0 ;  /* 0x000000000000781c */ /* 0x000fda0003f8f008 */
[----:B-1----:R-:W-:Y:S05]  /*b410*/  @P4 BRA `(.L_x_92) ;  /* 0x0000000000044947 */ /* 0x002fea0003800000 */
[----:B------:R-:W-:Y:S01]  /*b420*/  BPT.TRAP 0x1 ;  /* 0x000000040000795c */ /* 0x000fe20000300000 */
.L_x_92:
[----:B------:R-:W-:Y:S05]  /*b430*/  @P0 BRA `(.L_x_93) ;  /* 0x0000000000040947 */ /* 0x000fea0003800000 */
[----:B------:R-:W-:Y:S01]  /*b440*/  BPT.TRAP 0x1 ;  /* 0x000000040000795c */ /* 0x000fe20000300000 */
.L_x_93:
[----:B------:R-:W-:Y:S01]  /*b450*/  IMAD R9, R0, 0xa000, R9 ;  /* 0x0000a00000097824 */ /* 0x000fe200078e0209 */
[----:B------:R-:W-:Y:S01]  /*b460*/  R2UR UR9, R8 ;  /* 0x00000000080972ca */ /* 0x000fe200000e0000 */
[----:B------:R-:W-:Y:S01]  /*b470*/  UIADD3 UR4, UP0, UR16, 0x1f0, URZ ;  /* 0x000001f010047890 */ /* 0x000fe2000ff1e03f */
[----:B------:R-:W-:Y:S01]  /*b480*/  R2UR UR12, R2 ;  /* 0x00000000020c72ca */ /* 0x000fe200000e0000 */
[----:B------:R-:W-:Y:S01]  /*b490*/  UMOV UR10, URZ ;  /* 0x0000003f000a7c82 */ /* 0x000fe20008000000 */
[----:B------:R-:W-:Y:S01]  /*b4a0*/  R2UR UR14, R9 ;  /* 0x00000000090e72ca */ /* 0x000fe200000e0000 */
[----:B------:R-:W-:Y:S01]  /*b4b0*/  UIADD3.X UR5, URZ, UR17, URZ, UP0, !UPT ;  /* 0x000000113f057290 */ /* 0x000fe200087fe43f */
[----:B------:R-:W-:Y:S01]  /*b4c0*/  R2UR UR13, R3 ;  /* 0x00000000030d72ca */ /* 0x000fe200000e0000 */
[----:B------:R-:W-:Y:S01]  /*b4d0*/  UMOV UR6, 0x0 ;  /* 0x0000000000067882 */ /* 0x000fe20000000000 */
[----:B------:R-:W-:Y:S01]  /*b4e0*/  UMOV UR7, 0x10000000 ;  /* 0x1000000000077882 */ /* 0x000fe20000000000 */
[----:B------:R-:W-:Y:S01]  /*b4f0*/  UMOV UR11, URZ ;  /* 0x0000003f000b7c82 */ /* 0x000fe20008000000 */
[----:B------:R-:W-:Y:S01]  /*b500*/  UMOV UR20, 0x20 ;  /* 0x0000002000147882 */ /* 0x000fe20000000000 */
[----:B------:R-:W-:Y:S01]  /*b510*/  UMOV UR21, 0x40 ;  /* 0x0000004000157882 */ /* 0x000fe20000000000 */
[----:B------:R-:W-:Y:S01]  /*b520*/  IADD3 R0, R0, 0x1, RZ ;  /* 0x0000000100007810 */ /* 0x000fe20007ffe0ff */
[----:B------:R-:W-:-:S03]  /*b530*/  UIADD3 UR9, UR9, 0x40400, URZ ;  /* 0x0004040009097890 */ /* 0x000fc6000fffe03f */
[C---:B------:R-:W-:Y:S01]  /*b540*/  ISETP.NE.AND P4, PT, R0.reuse, 0x5, PT ;  /* 0x000000050000780c */ /* 0x040fe20003f85270 */
[----:B------:R-:W-:Y:S02]  /*b550*/  UIADD3 UR8, UR14, 0xa000, URZ ;  /* 0x0000a0000e087890 */ /* 0x000fe4000fffe03f */
[----:B------:R-:W-:Y:S01]  /*b560*/  UIADD3 UR15, UR14, 0xc000, URZ ;  /* 0x0000c0000e0f7890 */ /* 0x000fe2000fffe03f */
[----:B------:R-:W-:Y:S01]  /*b570*/  SEL R7, RZ, 0x1, P4 ;  /* 0x00000001ff077807 */ /* 0x000fe20002000000 */
[----:B------:R-:W-:Y:S01]  /*b580*/  UIADD3 UR18, UR14, 0xe000, URZ ;  /* 0x0000e0000e127890 */ /* 0x000fe2000fffe03f */
[----:B------:R-:W-:Y:S01]  /*b590*/  SEL R0, R0, RZ, P4 ;  /* 0x000000ff00007207 */ /* 0x000fe20002000000 */
[----:B------:R-:W-:Y:S01]  /*b5a0*/  UIADD3 UR19, UR14, 0x10000, URZ ;  /* 0x000100000e137890 */ /* 0x000fe2000fffe03f */
[----:B------:R-:W-:Y:S01]  /*b5b0*/  LOP3.LUT R4, R4, R7, RZ, 0x3c, !PT ;  /* 0x0000000704047212 */ /* 0x000fe200078e3cff */
[----:B------:R-:W-:Y:S01]  /*b5c0*/  UIADD3 UR14, UR14, 0x12000, URZ ;  /* 0x000120000e0e7890 */ /* 0x000fe2000fffe03f */
        /* <DEDUP_REMOVED lines=16> */
.L_x_90:
[----:B------:R-:W-:Y:S05]  /*b6d0*/  BSYNC B1 ;  /* 0x0000000000017941 */ /* 0x000fea0003800000 */
.L_x_89:
        /* <DEDUP_REMOVED lines=10> */
.L_x_95:
[----:B------:R-:W-:Y:S05]  /*b780*/  BSYNC B1 ;  /* 0x0000000000017941 */ /* 0x000fea0003800000 */
.L_x_94:
[----:B------:R-:W-:Y:S01]  /*b790*/  BSSY B1, `(.L_x_97) ;  /* 0x000003c000017945 */ /* 0x000fe20003800000 */
[----:B-1----:R-:W-:-:S03]  /*b7a0*/  MOV R8, RZ ;  /* 0x000000ff00087202 */ /* 0x002fc60000000f00 */
        /* <DEDUP_REMOVED lines=8> */
.L_x_130:
[----:B------:R-:W-:Y:S01]  /*b830*/  UPRMT UR4, UR22, 0x9910, URZ ;  /* 0x0000991016047896 */ /* 0x000fe2000800003f */
[----:B-1----:R-:W-:-:S03]  /*b840*/  @P2 MOV R8, 0xa000 ;  /* 0x0000a00000082802 */ /* 0x002fc60000000f00 */
[----:B------:R-:W-:Y:S01]  /*b850*/  UISETP.NE.AND UP0, UPT, UR4, 0x2, UPT ;  /* 0x000000020400788c */ /* 0x000fe2000bf05270 */
[----:B------:R1:W-:Y:S05]  /*b860*/  @P2 SYNCS.ARRIVE.TRANS64 RZ, [R7+URZ+0x40400], R8 ;  /* 0x0404000807ff29a7 */ /* 0x0003ea000800003f */
[----:B------:R-:W-:-:S13]  /*b870*/  PLOP3.LUT P3, PT, PT, PT, UP0, 0x80, 0x0 ;  /* 0x000000000000781c */ /* 0x000fda0003f6f008 */
[----:B-1----:R-:W-:Y:S05]  /*b880*/  @P3 BRA `(.L_x_100) ;  /* 0x0000000000043947 */ /* 0x002fea0003800000 */
[----:B------:R-:W-:Y:S01]  /*b890*/  BPT.TRAP 0x1 ;  /* 0x000000040000795c */ /* 0x000fe20000300000 */
.L_x_100:
[----:B------:R-:W-:Y:S05]  /*b8a0*/  @P0 BRA `(.L_x_101) ;  /* 0x0000000000040947 */ /* 0x000fea0003800000 */
[----:B------:R-:W-:Y:S01]  /*b8b0*/  BPT.TRAP 0x1 ;  /* 0x000000040000795c */ /* 0x000fe20000300000 */
.L_x_101:
        /* <DEDUP_REMOVED lines=14> */
[----:B------:R-:W-:Y:S01]  /*b9a0*/  UIADD3 UR9, UR9, 0x40400, URZ ;  /* 0x0004040009097890 */ /* 0x000fe2000fffe03f */
[----:B------:R-:W-:-:S02]  /*b9b0*/  MOV R8, 0x1 ;  /* 0x0000000100087802 */ /* 0x000fc40000000f00 */
[C---:B------:R-:W-:Y:S01]  /*b9c0*/  ISETP.NE.AND P3, PT, R0.reuse, 0x5, PT ;  /* 0x000000050000780c */ /* 0x040fe20003f65270 */
[----:B------:R-:W-:Y:S02]  /*b9d0*/  UIADD3 UR8, UR14, 0xa000, URZ ;  /* 0x0000a0000e087890 */ /* 0x000fe4000fffe03f */
[----:B------:R-:W-:Y:S01]  /*b9e0*/  UIADD3 UR15, UR14, 0xc000, URZ ;  /* 0x0000c0000e0f7890 */ /* 0x000fe2000fffe03f */
[----:B------:R-:W-:Y:S01]  /*b9f0*/  SEL R5, RZ, 0x1, P3 ;  /* 0x00000001ff057807 */ /* 0x000fe20001800000 */
[----:B------:R-:W-:Y:S01]  /*ba00*/  UIADD3 UR19, UR14, 0xe000, URZ ;  /* 0x0000e0000e137890 */ /* 0x000fe2000fffe03f */
[----:B------:R-:W-:Y:S01]  /*ba10*/  SEL R0, R0, RZ, P3 ;  /* 0x000000ff00007207 */ /* 0x000fe20001800000 */
[----:B------:R-:W-:Y:S01]  /*ba20*/  UIADD3 UR21, UR14, 0x10000, URZ ;  /* 0x000100000e157890 */ /* 0x000fe2000fffe03f */
[----:B------:R-:W-:Y:S02]  /*ba30*/  LOP3.LUT R4, R4, R5, RZ, 0x3c, !PT ;  /* 0x0000000504047212 */ /* 0x000fe400078e3cff */
        /* <DEDUP_REMOVED lines=17> */
.L_x_98:
[----:B------:R-:W-:Y:S05]  /*bb50*/  BSYNC B1 ;  /* 0x0000000000017941 */ /* 0x000fea0003800000 */
.L_x_97:
[----:B------:R-:W-:-:S13]  /*bb60*/  ISETP.GE.AND P3, PT, R6, 0x81, PT ;  /* 0x000000810600780c */ /* 0x000fda0003f66270 */
[----:B------:R-:W-:Y:S05]  /*bb70*/  @!P3 BRA `(.L_x_102) ;  /* 0x000000080010b947 */ /* 0x000fea0003800000 */
[----:B------:R-:W-:Y:S01]  /*bb80*/  IADD3 R6, R6, 0x7f, RZ ;  /* 0x0000007f06067810 */ /* 0x000fe20007ffe0ff */
[----:B------:R-:W-:Y:S03]  /*bb90*/  BSSY B1, `(.L_x_102) ;  /* 0x0000082000017945 */ /* 0x000fe60003800000 */
[----:B------:R-:W-:-:S04]  /*bba0*/  SHF.R.S32.HI R5, RZ, 0x1f, R6 ;  /* 0x0000001fff057819 */ /* 0x000fc80000011406 */
[----:B------:R-:W-:-:S04]  /*bbb0*/  LEA.HI R5, R5, R6, RZ, 0x7 ;  /* 0x0000000605057211 */ /* 0x000fc800078f38ff */
[----:B------:R-:W-:-:S04]  /*bbc0*/  SHF.R.S32.HI R5, RZ, 0x7, R5 ;  /* 0x00000007ff057819 */ /* 0x000fc80000011405 */
[----:B------:R-:W-:-:S07]  /*bbd0*/  SHF.L.U32 R5, R5, 0x1, RZ ;  /* 0x0000000105057819 */ /* 0x000fce00000006ff */
.L_x_113:
[----:B------:R-:W-:Y:S04]  /*bbe0*/  BSSY B2, `(.L_x_103) ;  /* 0x000003b000027945 */ /* 0x000fe80003800000 */
[----:B------:R-:W-:Y:S05]  /*bbf0*/  @!P6 BRA `(.L_x_104) ;  /* 0x0000000000e4e947 */ /* 0x000fea0003800000 */
[----:B------:R-:W1:Y:S01]  /*bc00*/  S2R R7, SR_CgaCtaId ;  /* 0x0000000000077919 */ /* 0x000e620000008800 */
[----:B------:R-:W-:Y:S02]  /*bc10*/  MOV R6, 0x400 ;  /* 0x0000040000067802 */ /* 0x000fe40000000f00 */
[----:B------:R-:W-:Y:S02]  /*bc20*/  SHF.L.U32 R9, R4, 0x1f, RZ ;  /* 0x0000001f04097819 */ /* 0x000fe400000006ff */
[----:B-1----:R-:W-:-:S04]  /*bc30*/  LEA R7, R7, R6, 0x18 ;  /* 0x0000000607077211 */ /* 0x002fc800078ec0ff */
[----:B------:R-:W-:-:S04]  /*bc40*/  LEA R6, R0, R7, 0x3 ;  /* 0x0000000700067211 */ /* 0x000fc800078e18ff */
[----:B------:R-:W1:Y:S02]  /*bc50*/  SYNCS.PHASECHK.TRANS64.TRYWAIT P3, [R6+URZ+0x40428], R9 ;  /* 0x04042809060075a7 */ /* 0x000e64000806017f */
[----:B-1----:R-:W-:Y:S05]  /*bc60*/  @!P3 BRA `(.L_x_105) ;  /* 0x0000000c0050b947 */ /* 0x002fea0003800000 */
.L_x_131:
[----:B------:R-:W-:Y:S01]  /*bc70*/  UPRMT UR4, UR22, 0x9910, URZ ;  /* 0x0000991016047896 */ /* 0x000fe2000800003f */
[----:B-1----:R-:W-:-:S03]  /*bc80*/  @P2 MOV R9, 0xa000 ;  /* 0x0000a00000092802 */ /* 0x002fc60000000f00 */
[----:B------:R-:W-:Y:S01]  /*bc90*/  UISETP.NE.AND UP0, UPT, UR4, 0x2, UPT ;  /* 0x000000020400788c */ /* 0x000fe2000bf05270 */
[----:B------:R1:W-:Y:S05]  /*bca0*/  @P2 SYNCS.ARRIVE.TRANS64 RZ, [R6+URZ+0x40400], R9 ;  /* 0x0404000906ff29a7 */ /* 0x0003ea000800003f */
[----:B------:R-:W-:-:S13]  /*bcb0*/  PLOP3.LUT P3, PT, PT, PT, UP0, 0x80, 0x0 ;  /* 0x000000000000781c */ /* 0x000fda0003f6f008 */
[----:B-1----:R-:W-:Y:S05]  /*bcc0*/  @P3 BRA `(.L_x_106) ;  /* 0x0000000000043947 */ /* 0x002fea0003800000 */
[----:B------:R-:W-:Y:S01]  /*bcd0*/  BPT.TRAP 0x1 ;  /* 0x000000040000795c */ /* 0x000fe20000300000 */
.L_x_106:
[----:B------:R-:W-:Y:S05]  /*bce0*/  @P0 BRA `(.L_x_107) ;  /* 0x0000000000040947 */ /* 0x000fea0003800000 */
[----:B------:R-:W-:Y:S01]  /*bcf0*/  BPT.TRAP 0x1 ;  /* 0x000000040000795c */ /* 0x000fe20000300000 */
.L_x_107:
        /* <DEDUP_REMOVED lines=9> */
[----:B------:R-:W-:Y:S01]  /*bd90*/  R2UR UR13, R3 ;  /* 0x00000000030d72ca */ /* 0x000fe200000e0000 */
[----:B------:R-:W-:Y:S01]  /*bda0*/  UMOV UR7, 0x10000000 ;  /* 0x1000000000077882 */ /* 0x000fe20000000000 */
[----:B------:R-:W-:Y:S01]  /*bdb0*/  UMOV UR18, 0x20 ;  /* 0x0000002000127882 */ /* 0x000fe20000000000 */
[----:B------:R-:W-:Y:S01]  /*bdc0*/  UMOV UR20, 0x40 ;  /* 0x0000004000147882 */ /* 0x000fe20000000000 */
[----:B------:R-:W-:Y:S01]  /*bdd0*/  IADD3 R0, R0, 0x1, RZ ;  /* 0x0000000100007810 */ /* 0x000fe20007ffe0ff */
[----:B------:R-:W-:-:S02]  /*bde0*/  UIADD3 UR9, UR9, 0x40400, URZ ;  /* 0x0004040009097890 */ /* 0x000fc4000fffe03f */
[----:B------:R-:W-:Y:S01]  /*bdf0*/  USHF.L.U32 UR11, UR11, 0x7, URZ ;  /* 0x000000070b0b7899 */ /* 0x000fe2000800063f */
        /* <DEDUP_REMOVED lines=25> */
.L_x_104:
[----:B------:R-:W-:Y:S05]  /*bf90*/  BSYNC B2 ;  /* 0x0000000000027941 */ /* 0x000fea0003800000 */
.L_x_103:
[----:B------:R-:W-:Y:S01]  /*bfa0*/  ISETP.LT.OR P3, PT, R5, 0x4, !P6 ;  /* 0x000000040500780c */ /* 0x000fe20007761670 */
[----:B------:R-:W-:-:S12]  /*bfb0*/  BSSY B2, `(.L_x_108) ;  /* 0x000003c000027945 */ /* 0x000fd80003800000 */
[----:B------:R-:W-:Y:S05]  /*bfc0*/  @P3 BRA `(.L_x_109) ;  /* 0x0000000000e83947 */ /* 0x000fea0003800000 */
[----:B------:R-:W1:Y:S01]  /*bfd0*/  S2R R7, SR_CgaCtaId ;  /* 0x0000000000077919 */ /* 0x000e620000008800 */
[----:B------:R-:W-:Y:S02]  /*bfe0*/  MOV R6, 0x400 ;  /* 0x0000040000067802 */ /* 0x000fe40000000f00 */
[----:B------:R-:W-:Y:S02]  /*bff0*/  SHF.L.U32 R9, R4, 0x1f, RZ ;  /* 0x0000001f04097819 */ /* 0x000fe400000006ff */
[----:B-1----:R-:W-:-:S04]  /*c000*/  LEA R7, R7, R6, 0x18 ;  /* 0x0000000607077211 */ /* 0x002fc800078ec0ff */
[----:B------:R-:W-:-:S04]  /*c010*/  LEA R6, R0, R7, 0x3 ;  /* 0x0000000700067211 */ /* 0x000fc800078e18ff */
[----:B------:R-:W1:Y:S02]  /*c020*/  SYNCS.PHASECHK.TRANS64.TRYWAIT P3, [R6+URZ+0x40428], R9 ;  /* 0x04042809060075a7 */ /* 0x000e64000806017f */
[----:B-1----:R-:W-:Y:S05]  /*c030*/  @!P3 BRA `(.L_x_110) ;  /* 0x000000080070b947 */ /* 0x002fea0003800000 */
.L_x_132:
[----:B------:R-:W-:Y:S01]  /*c040*/  UPRMT UR4, UR22, 0x9910, URZ ;  /* 0x0000991016047896 */ /* 0x000fe2000800003f */
[----:B-1----:R-:W-:-:S03]  /*c050*/  @P1 MOV R9, 0xa000 ;  /* 0x0000a00000091802 */ /* 0x002fc60000000f00 */
[----:B------:R-:W-:Y:S01]  /*c060*/  UISETP.NE.AND UP0, UPT, UR4, 0x2, UPT ;  /* 0x000000020400788c */ /* 0x000fe2000bf05270 */
[----:B------:R1:W-:Y:S05]  /*c070*/  @P1 SYNCS.ARRIVE.TRANS64 RZ, [R6+URZ+0x40400], R9 ;  /* 0x0404000906ff19a7 */ /* 0x0003ea000800003f */
[----:B------:R-:W-:-:S13]  /*c080*/  PLOP3.LUT P3, PT, PT, PT, UP0, 0x80, 0x0 ;  /* 0x000000000000781c */ /* 0x000fda0003f6f008 */
[----:B-1----:R-:W-:Y:S05]  /*c090*/  @P3 BRA `(.L_x_111) ;  /* 0x0000000000043947 */ /* 0x002fea0003800000 */
[----:B------:R-:W-:Y:S01]  /*c0a0*/  BPT.TRAP 0x1 ;  /* 0x000000040000795c */ /* 0x000fe20000300000 */
.L_x_111:
[----:B------:R-:W-:Y:S05]  /*c0b0*/  @P0 BRA `(.L_x_112) ;  /* 0x0000000000040947 */ /* 0x000fea0003800000 */
[----:B------:R-:W-:Y:S01]  /*c0c0*/  BPT.TRAP 0x1 ;  /* 0x000000040000795c */ /* 0x000fe20000300000 */
.L_x_112:
        /* <DEDUP_REMOVED lines=14> */
[----:B------:R-:W-:Y:S01]  /*c1b0*/  UIADD3 UR9, UR9, 0x40400, URZ ;  /* 0x0004040009097890 */ /* 0x000fe2000fffe03f */
[----:B------:R-:W-:Y:S01]  /*c1c0*/  IADD3 R8, R8, 0x1, RZ ;  /* 0x0000000108087810 */ /* 0x000fe20007ffe0ff */
[----:B------:R-:W-:Y:S01]  /*c1d0*/  USHF.L.U32 UR11, UR11, 0x7, URZ ;  /* 0x000000070b0b7899 */ /* 0x000fe2000800063f */
[----:B------:R-:W-:Y:S01]  /*c1e0*/  ISETP.NE.AND P3, PT, R0, 0x5, PT ;  /* 0x000000050000780c */ /* 0x000fe20003f65270 */
[----:B------:R-:W-:-:S02]  /*c1f0*/  UIADD3 UR8, UR14, 0xa000, URZ ;  /* 0x0000a0000e087890 */ /* 0x000fc4000fffe03f */
        /* <DEDUP_REMOVED lines=23> */
.L_x_109:
[----:B------:R-:W-:Y:S05]  /*c370*/  BSYNC B2 ;  /* 0x0000000000027941 */ /* 0x000fea0003800000 */
.L_x_108:
[C---:B------:R-:W-:Y:S02]  /*c380*/  ISETP.GT.AND P3, PT, R5.reuse, 0x4, PT ;  /* 0x000000040500780c */ /* 0x040fe40003f64270 */
[----:B------:R-:W-:-:S11]  /*c390*/  IADD3 R5, R5, -0x2, RZ ;  /* 0xfffffffe05057810 */ /* 0x000fd60007ffe0ff */
[----:B------:R-:W-:Y:S05]  /*c3a0*/  @P3 BRA `(.L_x_113) ;  /* 0xfffffff8000c3947 */ /* 0x000fea000383ffff */
[----:B------:R-:W-:Y:S05]  /*c3b0*/  BSYNC B1 ;  /* 0x0000000000017941 */ /* 0x000fea0003800000 */
.L_x_102:
[----:B------:R-:W-:Y:S01]  /*c3c0*/  IADD3 R17, R17, UR23, RZ ;  /* 0x0000001711117c10 */ /* 0x000fe2000fffe0ff */
[----:B------:R-:W-:Y:S01]  /*c3d0*/  ULDC UR4, c[0x0][0xa00] ;  /* 0x0002800000047ab9 */ /* 0x000fe20000000800 */
[----:B------:R-:W-:Y:S02]  /*c3e0*/  PRMT R5, RZ, 0x7610, R5 ;  /* 0x00007610ff057816 */ /* 0x000fe40000000005 */
[----:B------:R-:W-:-:S13]  /*c3f0*/  ISETP.GE.AND P3, PT, R17, UR4, PT ;  /* 0x0000000411007c0c */ /* 0x000fda000bf66270 */
[----:B------:R-:W-:Y:S05]  /*c400*/  @!P3 BRA `(.L_x_114) ;  /* 0xffffffec0058b947 */ /* 0x000fea000383ffff */
[----:B------:R-:W-:Y:S05]  /*c410*/  BSYNC B0 ;  /* 0x0000000000007941 */ /* 0x000fea0003800000 */
.L_x_87:
[----:B------:R-:W-:Y:S05]  /*c420*/  EXIT ;  /* 0x000000000000794d */ /* 0x000fea0003800000 */
.L_x_17:
[----:B-1----:R-:W-:-:S04]  /*c430*/  MOV R3, UR6 ;  /* 0x0000000600037c02 */ /* 0x002fc80008000f00 */
[----:B------:R1:W2:Y:S03]  /*c440*/  SYNCS.PHASECHK.TRANS64.TRYWAIT P1, [R3+URZ+0x40450], R0 ;  /* 0x04045000030075a7 */ /* 0x0002a6000802017f */
[----:B--2---:R-:W-:Y:S05]  /*c450*/  @!P1 NANOSLEEP.SYNCS 0x989680 ;  /* 0x009896800000995d */ /* 0x004fea0003900000 */
[----:B------:R-:W2:Y:S02]  /*c460*/  @!P1 SYNCS.PHASECHK.TRANS64 P1, [R3+URZ+0x40450], R0 ;  /* 0x04045000030095a7 */ /* 0x000ea4000802007f */
[----:B--2---:R-:W-:Y:S05]  /*c470*/  @!P1 BRA `(.L_x_17) ;  /* 0xfffffffc00ec9947 */ /* 0x004fea000383ffff */
[----:B------:R-:W-:Y:S05]  /*c480*/  BRA `(.L_x_115) ;  /* 0xffffff4c00507947 */ /* 0x000fea000383ffff */
.L_x_19:
[----:B-1----:R-:W-:-:S04]  /*c490*/  MOV R5, UR7 ;  /* 0x0000000700057c02 */ /* 0x002fc80008000f00 */
[----:B------:R1:W2:Y:S03]  /*c4a0*/  SYNCS.PHASECHK.TRANS64.TRYWAIT P1, [R5+URZ+0x40400], R0 ;  /* 0x04040000050075a7 */ /* 0x0002a6000802017f */
[----:B--2---:R-:W-:Y:S05]  /*c4b0*/  @!P1 NANOSLEEP.SYNCS 0x989680 ;  /* 0x009896800000995d */ /* 0x004fea0003900000 */
[----:B------:R-:W2:Y:S02]  /*c4c0*/  @!P1 SYNCS.PHASECHK.TRANS64 P1, [R5+URZ+0x40400], R0 ;  /* 0x04040000050095a7 */ /* 0x000ea4000802007f */
[----:B--2---:R-:W-:Y:S05]  /*c4d0*/  @!P1 BRA `(.L_x_19) ;  /* 0xfffffffc00ec9947 */ /* 0x004fea000383ffff */
[----:B------:R-:W-:Y:S05]  /*c4e0*/  BRA `(.L_x_116) ;  /* 0xffffff4c00647947 */ /* 0x000fea000383ffff */
.L_x_20:
[----:B-1----:R-:W-:-:S04]  /*c4f0*/  MOV R0, UR5 ;  /* 0x0000000500007c02 */ /* 0x002fc80008000f00 */
[----:B------:R1:W2:Y:S03]  /*c500*/  SYNCS.PHASECHK.TRANS64.TRYWAIT P1, [R0+URZ+-0x8], R3 ;  /* 0xfffff803000075a7 */ /* 0x0002a6000802017f */
[----:B--2---:R-:W-:Y:S05]  /*c510*/  @!P1 NANOSLEEP.SYNCS 0x989680 ;  /* 0x009896800000995d */ /* 0x004fea0003900000 */
[----:B------:R-:W2:Y:S02]  /*c520*/  @!P1 SYNCS.PHASECHK.TRANS64 P1, [R0+URZ+-0x8], R3 ;  /* 0xfffff803000095a7 */ /* 0x000ea4000802007f */
[----:B--2---:R-:W-:Y:S05]  /*c530*/  @!P1 BRA `(.L_x_20) ;  /* 0xfffffffc00ec9947 */ /* 0x004fea000383ffff */
[----:B------:R-:W-:Y:S05]  /*c540*/  BRA `(.L_x_117) ;  /* 0xffffff4c00547947 */ /* 0x000fea000383ffff */
.L_x_22:
[----:B-1----:R-:W-:-:S04]  /*c550*/  MOV R7, UR10 ;  /* 0x0000000a00077c02 */ /* 0x002fc80008000f00 */
[----:B------:R1:W2:Y:S03]  /*c560*/  SYNCS.PHASECHK.TRANS64.TRYWAIT P1, [R7+URZ+0x40400], R6 ;  /* 0x04040006070075a7 */ /* 0x0002a6000802017f */
[----:B--2---:R-:W-:Y:S05]  /*c570*/  @!P1 NANOSLEEP.SYNCS 0x989680 ;  /* 0x009896800000995d */ /* 0x004fea0003900000 */
[----:B------:R-:W2:Y:S02]  /*c580*/  @!P1 SYNCS.PHASECHK.TRANS64 P1, [R7+URZ+0x40400], R6 ;  /* 0x04040006070095a7 */ /* 0x000ea4000802007f */
[----:B--2---:R-:W-:Y:S05]  /*c590*/  @!P1 BRA `(.L_x_22) ;  /* 0xfffffffc00ec9947 */ /* 0x004fea000383ffff */
[----:B------:R-:W-:Y:S05]  /*c5a0*/  BRA `(.L_x_118) ;  /* 0xffffff70004c7947 */ /* 0x000fea000383ffff */
.L_x_27:
[----:B-1----:R-:W-:-:S04]  /*c5b0*/  MOV R5, UR10 ;  /* 0x0000000a00057c02 */ /* 0x002fc80008000f00 */
[----:B------:R1:W2:Y:S03]  /*c5c0*/  SYNCS.PHASECHK.TRANS64.TRYWAIT P2, [R5+URZ+0x40400], R4 ;  /* 0x04040004050075a7 */ /* 0x0002a6000804017f */
[----:B--2---:R-:W-:Y:S05]  /*c5d0*/  @!P2 NANOSLEEP.SYNCS 0x989680 ;  /* 0x009896800000a95d */ /* 0x004fea0003900000 */
[----:B------:R-:W2:Y:S02]  /*c5e0*/  @!P2 SYNCS.PHASECHK.TRANS64 P2, [R5+URZ+0x40400], R4 ;  /* 0x040400040500a5a7 */ /* 0x000ea4000804007f */
[----:B--2---:R-:W-:Y:S05]  /*c5f0*/  @!P2 BRA `(.L_x_27) ;  /* 0xfffffffc00eca947 */ /* 0x004fea000383ffff */
[----:B------:R-:W-:Y:S05]  /*c600*/  BRA `(.L_x_119) ;  /* 0xffffff80005c7947 */ /* 0x000fea000383ffff */
.L_x_31:
[----:B-1----:R-:W-:-:S04]  /*c610*/  MOV R8, UR11 ;  /* 0x0000000b00087c02 */ /* 0x002fc80008000f00 */
[----:B------:R1:W2:Y:S03]  /*c620*/  SYNCS.PHASECHK.TRANS64.TRYWAIT P2, [R8+URZ+0x40400], R71 ;  /* 0x04040047080075a7 */ /* 0x0002a6000804017f */
[----:B--2---:R-:W-:Y:S05]  /*c630*/  @!P2 NANOSLEEP.SYNCS 0x989680 ;  /* 0x009896800000a95d */ /* 0x004fea0003900000 */
[----:B------:R-:W2:Y:S02]  /*c640*/  @!P2 SYNCS.PHASECHK.TRANS64 P2, [R8+URZ+0x40400], R71 ;  /* 0x040400470800a5a7 */ /* 0x000ea4000804007f */
[----:B--2---:R-:W-:Y:S05]  /*c650*/  @!P2 BRA `(.L_x_31) ;  /* 0xfffffffc00eca947 */ /* 0x004fea000383ffff */
[----:B------:R-:W-:Y:S05]  /*c660*/  BRA `(.L_x_30) ;  /* 0xffffffa800887947 */ /* 0x000fea000383ffff */
.L_x_51:
[----:B-1----:R-:W-:-:S04]  /*c670*/  MOV R3, UR4 ;  /* 0x0000000400037c02 */ /* 0x002fc80008000f00 */
[----:B------:R1:W2:Y:S03]  /*c680*/  SYNCS.PHASECHK.TRANS64.TRYWAIT P1, [R3+URZ+0x40498], R0 ;  /* 0x04049800030075a7 */ /* 0x0002a6000802017f */
[----:B--2---:R-:W-:Y:S05]  /*c690*/  @!P1 NANOSLEEP.SYNCS 0x989680 ;  /* 0x009896800000995d */ /* 0x004fea0003900000 */
[----:B------:R-:W2:Y:S02]  /*c6a0*/  @!P1 SYNCS.PHASECHK.TRANS64 P1, [R3+URZ+0x40498], R0 ;  /* 0x04049800030095a7 */ /* 0x000ea4000802007f */
[----:B--2---:R-:W-:Y:S05]  /*c6b0*/  @!P1 BRA `(.L_x_51) ;  /* 0xfffffffc00ec9947 */ /* 0x004fea000383ffff */
[----:B------:R-:W-:Y:S05]  /*c6c0*/  BRA `(.L_x_120) ;  /* 0xffffffc400447947 */ /* 0x000fea000383ffff */
.L_x_72:
[----:B------:R-:W-:Y:S01]  /*c6d0*/  BSSY B1, `(.L_x_121) ;  /* 0x0000006000017945 */ /* 0x000fe20003800000 */
[----:B------:R-:W-:-:S07]  /*c6e0*/  MOV R15, 0xffffffff ;  /* 0xffffffff000f7802 */ /* 0x000fce0000000f00 */
[----:B------:R-:W-:Y:S05]  /*c6f0*/  WARPSYNC.COLLECTIVE R15, `(.L_x_122) ;  /* 0x000000000f0c7348 */ /* 0x000fea0003c00000 */
[----:B------:R-:W-:Y:S02]  /*c700*/  ELECT P6, UR62, PT ;  /* 0x00000000003e782f */ /* 0x000fe400038c0000 */
[----:B------:R-:W-:Y:S01]  /*c710*/  MOV R14, UR62 ;  /* 0x0000003e000e7c02 */ /* 0x000fe20008000f00 */
[----:B------:R-:W-:Y:S10]  /*c720*/  ENDCOLLECTIVE ;  /* 0x000000000000791b */ /* 0x000ff40003800000 */
.L_x_122:
[----:B------:R-:W-:Y:S05]  /*c730*/  BSYNC B1 ;  /* 0x0000000000017941 */ /* 0x000fea0003800000 */
.L_x_121:
[----:B------:R-:W-:Y:S05]  /*c740*/  BRA `(.L_x_123) ;  /* 0xffffffe000147947 */ /* 0x000fea000383ffff */
.L_x_75:
[----:B-1----:R1:W2:Y:S02]  /*c750*/  SYNCS.PHASECHK.TRANS64.TRYWAIT P2, [R7+URZ+0x40460], R6 ;  /* 0x04046006070075a7 */ /* 0x0022a4000804017f */
[----:B--2---:R-:W-:Y:S05]  /*c760*/  @!P2 NANOSLEEP.SYNCS 0x989680 ;  /* 0x009896800000a95d */ /* 0x004fea0003900000 */
[----:B------:R-:W2:Y:S02]  /*c770*/  @!P2 SYNCS.PHASECHK.TRANS64 P2, [R7+URZ+0x40460], R6 ;  /* 0x040460060700a5a7 */ /* 0x000ea4000804007f */
[----:B--2---:R-:W-:Y:S05]  /*c780*/  @!P2 BRA `(.L_x_75) ;  /* 0xfffffffc00f0a947 */ /* 0x004fea000383ffff */
[----:B------:R-:W-:Y:S05]  /*c790*/  BRA `(.L_x_124) ;  /* 0xffffffe000347947 */ /* 0x000fea000383ffff */
.L_x_80:
[----:B-1----:R1:W2:Y:S02]  /*c7a0*/  SYNCS.PHASECHK.TRANS64.TRYWAIT P2, [R7+URZ+0x404b0], R4 ;  /* 0x0404b004070075a7 */ /* 0x0022a4000804017f */
[----:B--2---:R-:W-:Y:S05]  /*c7b0*/  @!P2 NANOSLEEP.SYNCS 0x989680 ;  /* 0x009896800000a95d */ /* 0x004fea0003900000 */
[----:B------:R-:W2:Y:S02]  /*c7c0*/  @!P2 SYNCS.PHASECHK.TRANS64 P2, [R7+URZ+0x404b0], R4 ;  /* 0x0404b0040700a5a7 */ /* 0x000ea4000804007f */
[----:B--2---:R-:W-:Y:S05]  /*c7d0*/  @!P2 BRA `(.L_x_80) ;  /* 0xfffffffc00f0a947 */ /* 0x004fea000383ffff */
[----:B------:R-:W-:Y:S05]  /*c7e0*/  BRA `(.L_x_79) ;  /* 0xffffffe400187947 */ /* 0x000fea000383ffff */
.L_x_83:
[----:B-1----:R1:W2:Y:S02]  /*c7f0*/  SYNCS.PHASECHK.TRANS64.TRYWAIT P2, [R4+URZ+0x40460], R9 ;  /* 0x04046009040075a7 */ /* 0x0022a4000804017f */
[----:B--2---:R-:W-:Y:S05]  /*c800*/  @!P2 NANOSLEEP.SYNCS 0x989680 ;  /* 0x009896800000a95d */ /* 0x004fea0003900000 */
[----:B------:R-:W2:Y:S02]  /*c810*/  @!P2 SYNCS.PHASECHK.TRANS64 P2, [R4+URZ+0x40460], R9 ;  /* 0x040460090400a5a7 */ /* 0x000ea4000804007f */
[----:B--2---:R-:W-:Y:S05]  /*c820*/  @!P2 BRA `(.L_x_83) ;  /* 0xfffffffc00f0a947 */ /* 0x004fea000383ffff */
[----:B------:R-:W-:Y:S05]  /*c830*/  BRA `(.L_x_125) ;  /* 0xffffffe4002c7947 */ /* 0x000fea000383ffff */
.L_x_88:
[----:B------:R-:W-:Y:S01]  /*c840*/  BSSY B1, `(.L_x_126) ;  /* 0x0000006000017945 */ /* 0x000fe20003800000 */
[----:B------:R-:W-:-:S07]  /*c850*/  MOV R15, 0xffffffff ;  /* 0xffffffff000f7802 */ /* 0x000fce0000000f00 */
[----:B------:R-:W-:Y:S05]  /*c860*/  WARPSYNC.COLLECTIVE R15, `(.L_x_127) ;  /* 0x000000000f0c7348 */ /* 0x000fea0003c00000 */
[----:B------:R-:W-:Y:S02]  /*c870*/  ELECT P6, UR62, PT ;  /* 0x00000000003e782f */ /* 0x000fe400038c0000 */
[----:B------:R-:W-:Y:S01]  /*c880*/  MOV R14, UR62 ;  /* 0x0000003e000e7c02 */ /* 0x000fe20008000f00 */
[----:B------:R-:W-:Y:S10]  /*c890*/  ENDCOLLECTIVE ;  /* 0x000000000000791b */ /* 0x000ff40003800000 */
.L_x_127:
[----:B------:R-:W-:Y:S05]  /*c8a0*/  BSYNC B1 ;  /* 0x0000000000017941 */ /* 0x000fea0003800000 */
.L_x_126:
[----:B------:R-:W-:Y:S05]  /*c8b0*/  BRA `(.L_x_128) ;  /* 0xffffffe800947947 */ /* 0x000fea000383ffff */
.L_x_91:
[----:B-1----:R1:W2:Y:S02]  /*c8c0*/  SYNCS.PHASECHK.TRANS64.TRYWAIT P4, [R8+URZ+0x40428], R7 ;  /* 0x04042807080075a7 */ /* 0x0022a4000808017f */
[----:B--2---:R-:W-:Y:S05]  /*c8d0*/  @!P4 NANOSLEEP.SYNCS 0x989680 ;  /* 0x009896800000c95d */ /* 0x004fea0003900000 */
[----:B------:R-:W2:Y:S02]  /*c8e0*/  @!P4 SYNCS.PHASECHK.TRANS64 P4, [R8+URZ+0x40428], R7 ;  /* 0x040428070800c5a7 */ /* 0x000ea4000808007f */
[----:B--2---:R-:W-:Y:S05]  /*c8f0*/  @!P4 BRA `(.L_x_91) ;  /* 0xfffffffc00f0c947 */ /* 0x004fea000383ffff */
[----:B------:R-:W-:Y:S05]  /*c900*/  BRA `(.L_x_129) ;  /* 0xffffffe800ac7947 */ /* 0x000fea000383ffff */
.L_x_96:
[----:B-1----:R1:W2:Y:S02]  /*c910*/  SYNCS.PHASECHK.TRANS64.TRYWAIT P4, [R5+URZ+0x404b0], R8 ;  /* 0x0404b008050075a7 */ /* 0x0022a4000808017f */
[----:B--2---:R-:W-:Y:S05]  /*c920*/  @!P4 NANOSLEEP.SYNCS 0x989680 ;  /* 0x009896800000c95d */ /* 0x004fea0003900000 */
[----:B------:R-:W2:Y:S02]  /*c930*/  @!P4 SYNCS.PHASECHK.TRANS64 P4, [R5+URZ+0x404b0], R8 ;  /* 0x0404b0080500c5a7 */ /* 0x000ea4000808007f */
[----:B--2---:R-:W-:Y:S05]  /*c940*/  @!P4 BRA `(.L_x_96) ;  /* 0xfffffffc00f0c947 */ /* 0x004fea000383ffff */
[----:B------:R-:W-:Y:S05]  /*c950*/  BRA `(.L_x_95) ;  /* 0xffffffec00887947 */ /* 0x000fea000383ffff */
.L_x_99:
[----:B-1----:R1:W2:Y:S02]  /*c960*/  SYNCS.PHASECHK.TRANS64.TRYWAIT P3, [R7+URZ+0x40428], R8 ;  /* 0x04042808070075a7 */ /* 0x0022a4000806017f */
[----:B--2---:R-:W-:Y:S05]  /*c970*/  @!P3 NANOSLEEP.SYNCS 0x989680 ;  /* 0x009896800000b95d */ /* 0x004fea0003900000 */
[----:B------:R-:W2:Y:S02]  /*c980*/  @!P3 SYNCS.PHASECHK.TRANS64 P3, [R7+URZ+0x40428], R8 ;  /* 0x040428080700b5a7 */ /* 0x000ea4000806007f */
[----:B--2---:R-:W-:Y:S05]  /*c990*/  @!P3 BRA `(.L_x_99) ;  /* 0xfffffffc00f0b947 */ /* 0x004fea000383ffff */
[----:B------:R-:W-:Y:S05]  /*c9a0*/  BRA `(.L_x_130) ;  /* 0xffffffec00a07947 */ /* 0x000fea000383ffff */
.L_x_105:
[----:B-1----:R1:W2:Y:S02]  /*c9b0*/  SYNCS.PHASECHK.TRANS64.TRYWAIT P3, [R6+URZ+0x40428], R9 ;  /* 0x04042809060075a7 */ /* 0x0022a4000806017f */
[----:B--2---:R-:W-:Y:S05]  /*c9c0*/  @!P3 NANOSLEEP.SYNCS 0x989680 ;  /* 0x009896800000b95d */ /* 0x004fea0003900000 */
[----:B------:R-:W2:Y:S02]  /*c9d0*/  @!P3 SYNCS.PHASECHK.TRANS64 P3, [R6+URZ+0x40428], R9 ;  /* 0x040428090600b5a7 */ /* 0x000ea4000806007f */
[----:B--2---:R-:W-:Y:S05]  /*c9e0*/  @!P3 BRA `(.L_x_105) ;  /* 0xfffffffc00f0b947 */ /* 0x004fea000383ffff */
[----:B------:R-:W-:Y:S05]  /*c9f0*/  BRA `(.L_x_131) ;  /* 0xfffffff0009c7947 */ /* 0x000fea000383ffff */
.L_x_110:
[----:B-1----:R1:W2:Y:S02]  /*ca00*/  SYNCS.PHASECHK.TRANS64.TRYWAIT P3, [R6+URZ+0x40428], R9 ;  /* 0x04042809060075a7 */ /* 0x0022a4000806017f */
[----:B--2---:R-:W-:Y:S05]  /*ca10*/  @!P3 NANOSLEEP.SYNCS 0x989680 ;  /* 0x009896800000b95d */ /* 0x004fea0003900000 */
[----:B------:R-:W2:Y:S02]  /*ca20*/  @!P3 SYNCS.PHASECHK.TRANS64 P3, [R6+URZ+0x40428], R9 ;  /* 0x040428090600b5a7 */ /* 0x000ea4000806007f */
[----:B--2---:R-:W-:Y:S05]  /*ca30*/  @!P3 BRA `(.L_x_110) ;  /* 0xfffffffc00f0b947 */ /* 0x004fea000383ffff */
[----:B------:R-:W-:Y:S05]  /*ca40*/  BRA `(.L_x_132) ;  /* 0xfffffff4007c7947 */ /* 0x000fea000383ffff */
        .weak           $__internal_0_$__cuda_sm20_rcp_rn_f32_slowpath
        .type           $__internal_0_$__cuda_sm20_rcp_rn_f32_slowpath,@function
        .size           $__internal_0_$__cuda_sm20_rcp_rn_f32_slowpath,(.L_x_138 - $__internal_0_$__cuda_sm20_rcp_rn_f32_slowpath)
$__internal_0_$__cuda_sm20_rcp_rn_f32_slowpath:
[----:B------:R-:W-:Y:S01]  /*ca50*/  SHF.L.U32 R0, R3, 0x1, RZ ;  /* 0x0000000103007819 */ /* 0x000fe200000006ff */
[----:B------:R-:W-:Y:S03]  /*ca60*/  BSSY B2, `(.L_x_133) ;  /* 0x0000030000027945 */ /* 0x000fe60003800000 */
[----:B------:R-:W-:-:S04]  /*ca70*/  SHF.R.U32.HI R21, RZ, 0x18, R0 ;  /* 0x00000018ff157819 */ /* 0x000fc80000011600 */
[----:B------:R-:W-:-:S13]  /*ca80*/  ISETP.NE.U32.AND P0, PT, R21, RZ, PT ;  /* 0x000000ff1500720c */ /* 0x000fda0003f05070 */
[----:B------:R-:W-:Y:S05]  /*ca90*/  @P0 BRA `(.L_x_134) ;  /* 0x0000000000280947 */ /* 0x000fea0003800000 */
[----:B------:R-:W-:-:S04]  /*caa0*/  SHF.L.U32 R0, R3, 0x1, RZ ;  /* 0x0000000103007819 */ /* 0x000fc800000006ff */
[----:B------:R-:W-:-:S13]  /*cab0*/  ISETP.NE.AND P0, PT, R0, RZ, PT ;  /* 0x000000ff0000720c */ /* 0x000fda0003f05270 */
[----:B------:R-:W-:Y:S01]  /*cac0*/  @P0 FFMA R7, R3, 1.84467440737095516160e+19, RZ ;  /* 0x5f80000003070823 */ /* 0x000fe200000000ff */
[----:B------:R-:W-:Y:S08]  /*cad0*/  @!P0 MUFU.RCP R6, R3 ;  /* 0x0000000300068308 */ /* 0x000ff00000001000 */
[----:B------:R-:W1:Y:S02]  /*cae0*/  @P0 MUFU.RCP R0, R7 ;  /* 0x0000000700000308 */ /* 0x000e640000001000 */
[----:B-1----:R-:W-:-:S04]  /*caf0*/  @P0 FFMA R12, R7, R0, -1 ;  /* 0xbf800000070c0423 */ /* 0x002fc80000000000 */
[----:B------:R-:W-:-:S04]  /*cb00*/  @P0 FADD.FTZ R13, -R12, -RZ ;  /* 0x800000ff0c0d0221 */ /* 0x000fc80000010100 */
[----:B------:R-:W-:-:S04]  /*cb10*/  @P0 FFMA R0, R0, R13, R0 ;  /* 0x0000000d00000223 */ /* 0x000fc80000000000 */
[----:B------:R-:W-:Y:S01]  /*cb20*/  @P0 FFMA R6, R0, 1.84467440737095516160e+19, RZ ;  /* 0x5f80000000060823 */ /* 0x000fe200000000ff */
[----:B------:R-:W-:Y:S06]  /*cb30*/  BRA `(.L_x_135) ;  /* 0x0000000000887947 */ /* 0x000fec0003800000 */
.L_x_134:
[----:B------:R-:W-:-:S04]  /*cb40*/  IADD3 R24, R21, -0xfd, RZ ;  /* 0xffffff0315187810 */ /* 0x000fc80007ffe0ff */
[----:B------:R-:W-:-:S13]  /*cb50*/  ISETP.GT.U32.AND P0, PT, R24, 0x1, PT ;  /* 0x000000011800780c */ /* 0x000fda0003f04070 */
[----:B------:R-:W-:Y:S05]  /*cb60*/  @P0 BRA `(.L_x_136) ;  /* 0x0000000000780947 */ /* 0x000fea0003800000 */
[----:B------:R-:W-:Y:S02]  /*cb70*/  LOP3.LUT R0, R3, 0x7fffff, RZ, 0xc0, !PT ;  /* 0x007fffff03007812 */ /* 0x000fe400078ec0ff */
[----:B------:R-:W-:Y:S02]  /*cb80*/  MOV R13, 0x3 ;  /* 0x00000003000d7802 */ /* 0x000fe40000000f00 */
[----:B------:R-:W-:Y:S02]  /*cb90*/  LOP3.LUT R0, R0, 0x3f800000, RZ, 0xfc, !PT ;  /* 0x3f80000000007812 */ /* 0x000fe400078efcff */
[----:B------:R-:W-:Y:S02]  /*cba0*/  SHF.L.U32 R13, R13, R24, RZ ;  /* 0x000000180d0d7219 */ /* 0x000fe400000006ff */
[----:B------:R-:W1:Y:S02]  /*cbb0*/  MUFU.RCP R7, R0 ;  /* 0x0000000000077308 */ /* 0x000e640000001000 */
[----:B-1----:R-:W-:-:S04]  /*cbc0*/  FFMA R6, R0, R7, -1 ;  /* 0xbf80000000067423 */ /* 0x002fc80000000007 */
[----:B------:R-:W-:-:S04]  /*cbd0*/  FADD.FTZ R6, -R6, -RZ ;  /* 0x800000ff06067221 */ /* 0x000fc80000010100 */
[CCC-:B------:R-:W-:Y:S01]  /*cbe0*/  FFMA.RM R12, R7.reuse, R6.reuse, R7.reuse ;  /* 0x00000006070c7223 */ /* 0x1c0fe20000004007 */
[----:B------:R-:W-:-:S04]  /*cbf0*/  FFMA.RP R7, R7, R6, R7 ;  /* 0x0000000607077223 */ /* 0x000fc80000008007 */
[C---:B------:R-:W-:Y:S02]  /*cc00*/  LOP3.LUT R6, R12.reuse, 0x7fffff, RZ, 0xc0, !PT ;  /* 0x007fffff0c067812 */ /* 0x040fe400078ec0ff */
[----:B------:R-:W-:Y:S02]  /*cc10*/  FSETP.NEU.FTZ.AND P0, PT, R12, R7, PT ;  /* 0x000000070c00720b */ /* 0x000fe40003f1d000 */
[----:B------:R-:W-:Y:S02]  /*cc20*/  LOP3.LUT R6, R6, 0x800000, RZ, 0xfc, !PT ;  /* 0x0080000006067812 */ /* 0x000fe400078efcff */
[----:B------:R-:W-:Y:S02]  /*cc30*/  SEL R7, RZ, 0xffffffff, !P0 ;  /* 0xffffffffff077807 */ /* 0x000fe40004000000 */
[----:B------:R-:W-:Y:S02]  /*cc40*/  LOP3.LUT R13, R13, R6, RZ, 0xc0, !PT ;  /* 0x000000060d0d7212 */ /* 0x000fe400078ec0ff */
[----:B------:R-:W-:-:S02]  /*cc50*/  IADD3 R7, -R7, RZ, RZ ;  /* 0x000000ff07077210 */ /* 0x000fc40007ffe1ff */
[-C--:B------:R-:W-:Y:S02]  /*cc60*/  SHF.R.U32.HI R13, RZ, R24.reuse, R13 ;  /* 0x00000018ff0d7219 */ /* 0x080fe4000001160d */
[----:B------:R-:W-:Y:S02]  /*cc70*/  LOP3.LUT P1, RZ, R7, R24, R6, 0xf8, !PT ;  /* 0x0000001807ff7212 */ /* 0x000fe4000782f806 */
[C---:B------:R-:W-:Y:S02]  /*cc80*/  LOP3.LUT P0, RZ, R13.reuse, 0x1, RZ, 0xc0, !PT ;  /* 0x000000010dff7812 */ /* 0x040fe4000780c0ff */
[----:B------:R-:W-:Y:S02]  /*cc90*/  LOP3.LUT P2, RZ, R13, 0x2, RZ, 0xc0, !PT ;  /* 0x000000020dff7812 */ /* 0x000fe4000784c0ff */
[----:B------:R-:W-:Y:S02]  /*cca0*/  IADD3 R7, R21, -0xfc, RZ ;  /* 0xffffff0415077810 */ /* 0x000fe40007ffe0ff */
[----:B------:R-:W-:-:S02]  /*ccb0*/  PLOP3.LUT P0, PT, P0, P1, P2, 0xe0, 0x0 ;  /* 0x000000000000781c */ /* 0x000fc40000703c20 */
[----:B------:R-:W-:Y:S02]  /*ccc0*/  LOP3.LUT P1, RZ, R3, 0x7fffff, RZ, 0xc0, !PT ;  /* 0x007fffff03ff7812 */ /* 0x000fe4000782c0ff */
[----:B------:R-:W-:Y:S02]  /*ccd0*/  SEL R0, RZ, 0x1, !P0 ;  /* 0x00000001ff007807 */ /* 0x000fe40004000000 */
[----:B------:R-:W-:Y:S02]  /*cce0*/  SHF.R.U32.HI R6, RZ, R7, R6 ;  /* 0x00000007ff067219 */ /* 0x000fe40000011606 */
[----:B------:R-:W-:-:S04]  /*ccf0*/  IADD3 R0, -R0, RZ, RZ ;  /* 0x000000ff00007210 */ /* 0x000fc80007ffe1ff */
[----:B------:R-:W-:-:S13]  /*cd00*/  ISETP.GE.AND P0, PT, R0, RZ, PT ;  /* 0x000000ff0000720c */ /* 0x000fda0003f06270 */
[----:B------:R-:W-:-:S04]  /*cd10*/  @!P0 IADD3 R6, R6, 0x1, RZ ;  /* 0x0000000106068810 */ /* 0x000fc80007ffe0ff */
[----:B------:R-:W-:-:S04]  /*cd20*/  @!P1 SHF.L.U32 R6, R6, 0x1, RZ ;  /* 0x0000000106069819 */ /* 0x000fc800000006ff */
[----:B------:R-:W-:Y:S01]  /*cd30*/  LOP3.LUT R6, R6, 0x80000000, R3, 0xf8, !PT ;  /* 0x8000000006067812 */ /* 0x000fe200078ef803 */
[----:B------:R-:W-:Y:S06]  /*cd40*/  BRA `(.L_x_135) ;  /* 0x0000000000047947 */ /* 0x000fec0003800000 */
.L_x_136:
[----:B------:R1:W2:Y:S02]  /*cd50*/  MUFU.RCP R6, R3 ;  /* 0x0000000300067308 */ /* 0x0002a40000001000 */
.L_x_135:
[----:B------:R-:W-:Y:S05]  /*cd60*/  BSYNC B2 ;  /* 0x0000000000027941 */ /* 0x000fea0003800000 */
.L_x_133:
[----:B--2---:R-:W-:Y:S02]  /*cd70*/  MOV R0, R6 ;  /* 0x0000000600007202 */ /* 0x004fe40000000f00 */
[----:B------:R-:W-:Y:S02]  /*cd80*/  MOV R6, R14 ;  /* 0x0000000e00067202 */ /* 0x000fe40000000f00 */
[----:B------:R-:W-:-:S04]  /*cd90*/  MOV R7, 0x0 ;  /* 0x0000000000077802 */ /* 0x000fc80000000f00 */
[----:B-1----:R-:W-:Y:S05]  /*cda0*/  RET.REL.NODEC R6 `(_ZN7cutlass13device_kernelINS_4fmha6kernel28FmhaKernelTmaWarpSpecializedINS1_10collective30FmhaMainloopTmaWarpSpecializedINS_6half_tEffN4cute5tupleIJNS7_1CILi128EEESA_NS9_ILi160EEEEEENS8_IJiNS9_ILi1EEENS8_IJiiEEEEEESF_SF_NS4_13DefaultFusionEJNS2_6OptionILNS2_3TagE0ENS9_ILb1EEEEENSH_ILSI_2ESJ_EEEEENS4_15FmhaFwdEpilogueIS6_fNS8_IJNS9_ILi64EEESB_SA_EEEEENS2_23PersistentTileSchedulerEJSK_SL_EEEEEvNT_6ParamsE) ;  /* 0xffffff3006947950 */ /* 0x002fea0003c3ffff */
.L_x_137:
[----:B------:R-:W-:-:S00]  /*cdb0*/  BRA `(.L_x_137) ;  /* 0xfffffffc00fc7947 */ /* 0x000fc0000383ffff */
[----:B------:R-:W-:-:S00]  /*cdc0*/  NOP ;  /* 0x0000000000007918 */ /* 0x000fc00000000000 */
        /* <DEDUP_REMOVED lines=11> */
.L_x_138:


//--------------------- .nv.global.init           --------------------------
	.section	.nv.global.init,"aw",@progbits
.nv.global.init:
	.type		$str$24,@object
	.size		$str$24,($str$25 - $str$24)
$str$24:
        /*0000*/ 	.byte	0x28, 0x61, 0x64, 0x64, 0x72, 0x65, 0x73, 0x73, 0x20, 0x26, 0x20, 0x6d, 0x61, 0x73, 0x6b, 0x29
        /*0010*/ 	.byte	0x20, 0x3d, 0x3d, 0x20, 0x30, 0x00
	.type		$str$25,@object
	.size		$str$25,(__unnamed_1 - $str$25)
$str$25:
        /*0016*/ 	.byte	0x2f, 0x74, 0x6d, 0x70, 0x2f, 0x63, 0x75, 0x74, 0x6c, 0x61, 0x73, 0x73, 0x5f, 0x73, 0x77, 0x65
        /*0026*/ 	.byte	0x65, 0x70, 0x5f, 0x73, 0x72, 0x63, 0x2f, 0x69, 0x6e, 0x63, 0x6c, 0x75, 0x64, 0x65, 0x2f, 0x63
        /*0036*/ 	.byte	0x75, 0x74, 0x65, 0x2f, 0x70, 0x6f, 0x69, 0x6e, 0x74, 0x65, 0x72, 0x5f, 0x66, 0x6c, 0x61, 0x67
        /*0046*/ 	.byte	0x67, 0x65, 0x64, 0x2e, 0x68, 0x70, 0x70, 0x00
	.type		__unnamed_1,@object
	.size		__unnamed_1,(__unnamed_2 - __unnamed_1)
__unnamed_1:
        /*004e*/ 	.byte	0x61, 0x75, 0x74, 0x6f, 0x20, 0x63, 0x75, 0x74, 0x65, 0x3a, 0x3a, 0x61, 0x73, 0x5f, 0x70, 0x6f
        /* <DEDUP_REMOVED lines=27> */
        /*020e*/ 	.byte	0x3e, 0x3e, 0x3e, 0x3e, 0x3e, 0x5d, 0x00
	.type		__unnamed_2,@object
	.size		__unnamed_2,(.L_1 - __unnamed_2)
__unnamed_2:
        /* <DEDUP_REMOVED lines=29> */
.L_1:


//--------------------- .nv.shared._ZN7cutlass13device_kernelINS_4fmha6kernel28FmhaKernelTmaWarpSpecializedINS1_10collective30FmhaMainloopTmaWarpSpecializedINS_6half_tEffN4cute5tupleIJNS7_1CILi128EEESA_NS9_ILi160EEEEEENS8_IJiNS9_ILi1EEENS8_IJiiEEEEEESF_SF_NS4_13DefaultFusionEJNS2_6OptionILNS2_3TagE0ENS9_ILb1EEEEENSH_ILSI_2ESJ_EEEEENS4_15FmhaFwdEpilogueIS6_fNS8_IJNS9_ILi64EEESB_SA_EEEEENS2_23PersistentTileSchedulerEJSK_SL_EEEEEvNT_6ParamsE --------------------------
	.section	.nv.shared._ZN7cutlass13device_kernelINS_4fmha6kernel28FmhaKernelTmaWarpSpecializedINS1_10collective30FmhaMainloopTmaWarpSpecializedINS_6half_tEffN4cute5tupleIJNS7_1CILi128EEESA_NS9_ILi160EEEEEENS8_IJiNS9_ILi1EEENS8_IJiiEEEEEESF_SF_NS4_13DefaultFusionEJNS2_6OptionILNS2_3TagE0ENS9_ILb1EEEEENSH_ILSI_2ESJ_EEEEENS4_15FmhaFwdEpilogueIS6_fNS8_IJNS9_ILi64EEESB_SA_EEEEENS2_23PersistentTileSchedulerEJSK_SL_EEEEEvNT_6ParamsE,"aw",@nobits
	.sectionflags	@""
	.align	16
	.zero		1024


//--------------------- .nv.shared.reserved.0     --------------------------
	.section	.nv.shared.reserved.0,"aw",@nobits
	.weak		__nv_reservedSMEM_offset_0_alias
	.size		__nv_reservedSMEM_offset_0_alias, 0, 0
	.other		__nv_reservedSMEM_offset_0_alias,@"STO_CUDA_RESERVED_SHARED STV_DEFAULT"
__nv_reservedSMEM_offset_0_alias:
	.zero		0


//--------------------- .nv.global                --------------------------
	.section	.nv.global,"aw",@nobits
.nv.global:
	.type		_ZN39_INTERNAL_1a5f127d_4_k_cu_973407b8_32474cute1_E,@object
	.size		_ZN39_INTERNAL_1a5f127d_4_k_cu_973407b8_32474cute1_E,(_ZN39_INTERNAL_1a5f127d_4_k_cu_973407b8_32474cuda3std3__45__cpo6cbeginE - _ZN39_INTERNAL_1a5f127d_4_k_cu_973407b8_32474cute1_E)
_ZN39_INTERNAL_1a5f127d_4_k_cu_973407b8_32474cute1_E:
	.zero		1
	.type		_ZN39_INTERNAL_1a5f127d_4_k_cu_973407b8_32474cuda3std3__45__cpo6cbeginE,@object
	.size		_ZN39_INTERNAL_1a5f127d_4_k_cu_973407b8_32474cuda3std3__45__cpo6cbeginE,(_ZN39_INTERNAL_1a5f127d_4_k_cu_973407b8_32474cuda3std3__48in_placeE - _ZN39_INTERNAL_1a5f127d_4_k_cu_973407b8_32474cuda3std3__45__cpo6cbeginE)
_ZN39_INTERNAL_1a5f127d_4_k_cu_973407b8_32474cuda3std3__45__cpo6cbeginE:
	.zero		1
	.type		_ZN39_INTERNAL_1a5f127d_4_k_cu_973407b8_32474cuda3std3__48in_placeE,@object
	.size		_ZN39_INTERNAL_1a5f127d_4_k_cu_973407b8_32474cuda3std3__48in_placeE,(_ZN39_INTERNAL_1a5f127d_4_k_cu_973407b8_32474cuda3std6ranges3__45__cpo9iter_moveE - _ZN39_INTERNAL_1a5f127d_4_k_cu_973407b8_32474cuda3std3__48in_placeE)
_ZN39_INTERNAL_1a5f127d_4_k_cu_973407b8_32474cuda3std3__48in_placeE:
	.zero		1
	.type		_ZN39_INTERNAL_1a5f127d_4_k_cu_973407b8_32474cuda3std6ranges3__45__cpo9iter_moveE,@object
	.size		_ZN39_INTERNAL_1a5f127d_4_k_cu_973407b8_32474cuda3std6ranges3__45__cpo9iter_moveE,(_ZN39_INTERNAL_1a5f127d_4_k_cu_973407b8_32474cuda3std3__45__cpo5beginE - _ZN39_INTERNAL_1a5f127d_4_k_cu_973407b8_32474cuda3std6ranges3__45__cpo9iter_moveE)
_ZN39_INTERNAL_1a5f127d_4_k_cu_973407b8_32474cuda3std6ranges3__45__cpo9iter_moveE:
	.zero		1
	.type		_ZN39_INTERNAL_1a5f127d_4_k_cu_973407b8_32474cuda3std3__45__cpo5beginE,@object
	.size		_ZN39_INTERNAL_1a5f127d_4_k_cu_973407b8_32474cuda3std3__45__cpo5beginE,(_ZN39_INTERNAL_1a5f127d_4_k_cu_973407b8_32474cuda3std3__441_GLOBAL__N__1a5f127d_4_k_cu_973407b8_32476ignoreE - _ZN39_INTERNAL_1a5f127d_4_k_cu_973407b8_32474cuda3std3__45__cpo5beginE)
_ZN39_INTERNAL_1a5f127d_4_k_cu_973407b8_32474cuda3std3__45__cpo5beginE:
	.zero		1
	.type		_ZN39_INTERNAL_1a5f127d_4_k_cu_973407b8_32474cuda3std3__441_GLOBAL__N__1a5f127d_4_k_cu_973407b8_32476ignoreE,@object
	.size		_ZN39_INTERNAL_1a5f127d_4_k_cu_973407b8_32474cuda3std3__441_GLOBAL__N__1a5f127d_4_k_cu_973407b8_32476ignoreE,(_ZN39_INTERNAL_1a5f127d_4_k_cu_973407b8_32474cute7productE - _ZN39_INTERNAL_1a5f127d_4_k_cu_973407b8_32474cuda3std3__441_GLOBAL__N__1a5f127d_4_k_cu_973407b8_32476ignoreE)
_ZN39_INTERNAL_1a5f127d_4_k_cu_973407b8_32474cuda3std3__441_GLOBAL__N__1a5f127d_4_k_cu_973407b8_32476ignoreE:
	.zero		1
	.type		_ZN39_INTERNAL_1a5f127d_4_k_cu_973407b8_32474cute7productE,@object
	.size		_ZN39_INTERNAL_1a5f127d_4_k_cu_973407b8_32474cute7productE,(_ZN39_INTERNAL_1a5f127d_4_k_cu_973407b8_32474cuda3std3__45__cpo3endE - _ZN39_INTERNAL_1a5f127d_4_k_cu_973407b8_32474cute7productE)
_ZN39_INTERNAL_1a5f127d_4_k_cu_973407b8_32474cute7productE:
	.zero		1
	.type		_ZN39_INTERNAL_1a5f127d_4_k_cu_973407b8_32474cuda3std3__45__cpo3endE,@object
	.size		_ZN39_INTERNAL_1a5f127d_4_k_cu_973407b8_32474cuda3std3__45__cpo3endE,(_ZN39_INTERNAL_1a5f127d_4_k_cu_973407b8_32474cuda3std3__419piecewise_constructE - _ZN39_INTERNAL_1a5f127d_4_k_cu_973407b8_32474cuda3std3__45__cpo3endE)
_ZN39_INTERNAL_1a5f127d_4_k_cu_973407b8_32474cuda3std3__45__cpo3endE:
	.zero		1
	.type		_ZN39_INTERNAL_1a5f127d_4_k_cu_973407b8_32474cuda3std3__419piecewise_constructE,@object
	.size		_ZN39_INTERNAL_1a5f127d_4_k_cu_973407b8_32474cuda3std3__419piecewise_constructE,(_ZN39_INTERNAL_1a5f127d_4_k_cu_973407b8_32474cuda3std3__45__cpo4cendE - _ZN39_INTERNAL_1a5f127d_4_k_cu_973407b8_32474cuda3std3__419piecewise_constructE)
_ZN39_INTERNAL_1a5f127d_4_k_cu_973407b8_32474cuda3std3__419piecewise_constructE:
	.zero		1
	.type		_ZN39_INTERNAL_1a5f127d_4_k_cu_973407b8_32474cuda3std3__45__cpo4cendE,@object
	.size		_ZN39_INTERNAL_1a5f127d_4_k_cu_973407b8_32474cuda3std3__45__cpo4cendE,(_ZN39_INTERNAL_1a5f127d_4_k_cu_973407b8_32474cuda3std6ranges3__45__cpo4swapE - _ZN39_INTERNAL_1a5f127d_4_k_cu_973407b8_32474cuda3std3__45__cpo4cendE)
_ZN39_INTERNAL_1a5f127d_4_k_cu_973407b8_32474cuda3std3__45__cpo4cendE:
	.zero		1
	.type		_ZN39_INTERNAL_1a5f127d_4_k_cu_973407b8_32474cuda3std6ranges3__45__cpo4swapE,@object
	.size		_ZN39_INTERNAL_1a5f127d_4_k_cu_973407b8_32474cuda3std6ranges3__45__cpo4swapE,(.L_9 - _ZN39_INTERNAL_1a5f127d_4_k_cu_973407b8_32474cuda3std6ranges3__45__cpo4swapE)
_ZN39_INTERNAL_1a5f127d_4_k_cu_973407b8_32474cuda3std6ranges3__45__cpo4swapE:
	.zero		1
.L_9:


//--------------------- .nv.constant0._ZN7cutlass13device_kernelINS_4fmha6kernel28FmhaKernelTmaWarpSpecializedINS1_10collective30FmhaMainloopTmaWarpSpecializedINS_6half_tEffN4cute5tupleIJNS7_1CILi128EEESA_NS9_ILi160EEEEEENS8_IJiNS9_ILi1EEENS8_IJiiEEEEEESF_SF_NS4_13DefaultFusionEJNS2_6OptionILNS2_3TagE0ENS9_ILb1EEEEENSH_ILSI_2ESJ_EEEEENS4_15FmhaFwdEpilogueIS6_fNS8_IJNS9_ILi64EEESB_SA_EEEEENS2_23PersistentTileSchedulerEJSK_SL_EEEEEvNT_6ParamsE --------------------------
	.section	.nv.constant0._ZN7cutlass13device_kernelINS_4fmha6kernel28FmhaKernelTmaWarpSpecializedINS1_10collective30FmhaMainloopTmaWarpSpecializedINS_6half_tEffN4cute5tupleIJNS7_1CILi128EEESA_NS9_ILi160EEEEEENS8_IJiNS9_ILi1EEENS8_IJiiEEEEEESF_SF_NS4_13DefaultFusionEJNS2_6OptionILNS2_3TagE0ENS9_ILb1EEEEENSH_ILSI_2ESJ_EEEEENS4_15FmhaFwdEpilogueIS6_fNS8_IJNS9_ILi64EEESB_SA_EEEEENS2_23PersistentTileSchedulerEJSK_SL_EEEEEvNT_6ParamsE,"a",@progbits
	.sectionflags	@""
	.align	4
.nv.constant0._ZN7cutlass13device_kernelINS_4fmha6kernel28FmhaKernelTmaWarpSpecializedINS1_10collective30FmhaMainloopTmaWarpSpecializedINS_6half_tEffN4cute5tupleIJNS7_1CILi128EEESA_NS9_ILi160EEEEEENS8_IJiNS9_ILi1EEENS8_IJiiEEEEEESF_SF_NS4_13DefaultFusionEJNS2_6OptionILNS2_3TagE0ENS9_ILb1EEEEENSH_ILSI_2ESJ_EEEEENS4_15FmhaFwdEpilogueIS6_fNS8_IJNS9_ILi64EEESB_SA_EEEEENS2_23PersistentTileSchedulerEJSK_SL_EEEEEvNT_6ParamsE:
	.zero		2688


//--------------------- SYMBOLS --------------------------

	.type		.nv.reservedSmem.offset0,@object
	.size		.nv.reservedSmem.offset0,0x4
	.type		__assertfail,@function
